//
// Generated by NVIDIA NVVM Compiler
//
// Compiler Build ID: CL-36424714
// Cuda compilation tools, release 13.0, V13.0.88
// Based on NVVM 20.0.0
//

.version 9.0
.target sm_100
.address_size 64

	// .globl	_Z6decodeP6__halfS0_S0_S0_S0_S0_S0_S0_
// _ZZ6decodeP6__halfS0_S0_S0_S0_S0_S0_S0_E11input_shmem has been demoted
// _ZZ6decodeP6__halfS0_S0_S0_S0_S0_S0_S0_E19local_qkv_reduction has been demoted
// _ZZ6decodeP6__halfS0_S0_S0_S0_S0_S0_S0_E7local_q has been demoted
// _ZZ6decodeP6__halfS0_S0_S0_S0_S0_S0_S0_E8local_kv has been demoted
// _ZZ6decodeP6__halfS0_S0_S0_S0_S0_S0_S0_E7barrier has been demoted
.extern .shared .align 16 .b8 attn_weight[];

.visible .entry _Z6decodeP6__halfS0_S0_S0_S0_S0_S0_S0_(
	.param .u64 .ptr .align 1 _Z6decodeP6__halfS0_S0_S0_S0_S0_S0_S0__param_0,
	.param .u64 .ptr .align 1 _Z6decodeP6__halfS0_S0_S0_S0_S0_S0_S0__param_1,
	.param .u64 .ptr .align 1 _Z6decodeP6__halfS0_S0_S0_S0_S0_S0_S0__param_2,
	.param .u64 .ptr .align 1 _Z6decodeP6__halfS0_S0_S0_S0_S0_S0_S0__param_3,
	.param .u64 .ptr .align 1 _Z6decodeP6__halfS0_S0_S0_S0_S0_S0_S0__param_4,
	.param .u64 .ptr .align 1 _Z6decodeP6__halfS0_S0_S0_S0_S0_S0_S0__param_5,
	.param .u64 .ptr .align 1 _Z6decodeP6__halfS0_S0_S0_S0_S0_S0_S0__param_6,
	.param .u64 .ptr .align 1 _Z6decodeP6__halfS0_S0_S0_S0_S0_S0_S0__param_7
)
.explicitcluster
.reqnctapercluster 1, 4, 1
{
	.local .align 16 .b8 	__local_depot0[16];
	.reg .b64 	%SP;
	.reg .b64 	%SPL;
	.reg .pred 	%p<96>;
	.reg .b16 	%rs<3092>;
	.reg .b32 	%r<3515>;
	.reg .b32 	%f<230>;
	.reg .b64 	%rd<180>;
	// demoted variable
	.shared .align 2 .b8 _ZZ6decodeP6__halfS0_S0_S0_S0_S0_S0_S0_E11input_shmem[8192];
	// demoted variable
	.shared .align 2 .b8 _ZZ6decodeP6__halfS0_S0_S0_S0_S0_S0_S0_E19local_qkv_reduction[256];
	// demoted variable
	.shared .align 16 .b8 _ZZ6decodeP6__halfS0_S0_S0_S0_S0_S0_S0_E7local_q[64];
	// demoted variable
	.shared .align 16 .b8 _ZZ6decodeP6__halfS0_S0_S0_S0_S0_S0_S0_E8local_kv[64];
	// demoted variable
	.shared .align 8 .u64 _ZZ6decodeP6__halfS0_S0_S0_S0_S0_S0_S0_E7barrier;
	mov.u64 	%SPL, __local_depot0;
	ld.param.u64 	%rd14, [_Z6decodeP6__halfS0_S0_S0_S0_S0_S0_S0__param_1];
	ld.param.u64 	%rd15, [_Z6decodeP6__halfS0_S0_S0_S0_S0_S0_S0__param_2];
	ld.param.u64 	%rd16, [_Z6decodeP6__halfS0_S0_S0_S0_S0_S0_S0__param_3];
	cvta.to.global.u64 	%rd1, %rd14;
	cvta.to.global.u64 	%rd2, %rd15;
	cvta.to.global.u64 	%rd3, %rd16;
	add.u64 	%rd4, %SPL, 0;
	mov.u32 	%r1, %ctaid.x;
	mov.u32 	%r498, %clusterid.x;
	mov.u32 	%r499, %clusterid.y;
	mov.u32 	%r500, %clusterid.z;
	mov.u32 	%r501, %nclusterid.x;
	mov.u32 	%r502, %nclusterid.y;
	mad.lo.s32 	%r503, %r500, %r502, %r499;
	mad.lo.s32 	%r2, %r503, %r501, %r498;
	mov.u32 	%r3, %cluster_ctarank;
	mov.u32 	%r4, %tid.x;
	mov.u32 	%r5, %tid.y;
	mov.u32 	%r6, %tid.z;
	mov.u32 	%r7, %ntid.x;
	mov.u32 	%r8, %ntid.y;
	mad.lo.s32 	%r504, %r6, %r8, %r5;
	mad.lo.s32 	%r9, %r504, %r7, %r4;
	and.b32  	%r10, %r9, 31;
	setp.gt.u32 	%p1, %r9, 511;
	@%p1 bra 	$L__BB0_7;
	shl.b32 	%r11, %r1, 12;
	mul.lo.s32 	%r505, %r7, %r8;
	mov.u32 	%r506, %ntid.z;
	mul.lo.s32 	%r12, %r505, %r506;
	add.s32 	%r507, %r6, %r506;
	mad.lo.s32 	%r508, %r8, %r507, %r5;
	mad.lo.s32 	%r509, %r7, %r508, %r4;
	max.u32 	%r510, %r509, 512;
	setp.lt.u32 	%p2, %r509, 512;
	selp.u32 	%r511, 1, 0, %p2;
	add.s32 	%r512, %r509, %r511;
	sub.s32 	%r513, %r510, %r512;
	div.u32 	%r514, %r513, %r12;
	add.s32 	%r13, %r514, %r511;
	and.b32  	%r515, %r13, 3;
	setp.eq.s32 	%p3, %r515, 3;
	mov.u32 	%r3384, %r9;
	@%p3 bra 	$L__BB0_4;
	add.s32 	%r517, %r13, 1;
	and.b32  	%r14, %r517, 3;
	mov.b32 	%r3383, 0;
	mov.u32 	%r3384, %r9;
$L__BB0_3:
	.pragma "nounroll";
	shl.b32 	%r518, %r3384, 4;
	mov.u32 	%r519, _ZZ6decodeP6__halfS0_S0_S0_S0_S0_S0_S0_E11input_shmem;
	add.s32 	%r520, %r519, %r518;
	shl.b32 	%r521, %r3384, 3;
	add.s32 	%r522, %r11, %r521;
	mul.wide.u32 	%rd18, %r522, 2;
	add.s64 	%rd19, %rd1, %rd18;
	ld.global.v4.u32 	{%r523, %r524, %r525, %r526}, [%rd19];
	st.shared.v4.u32 	[%r520], {%r523, %r524, %r525, %r526};
	add.s32 	%r3384, %r3384, %r12;
	add.s32 	%r3383, %r3383, 1;
	setp.ne.s32 	%p4, %r3383, %r14;
	@%p4 bra 	$L__BB0_3;
$L__BB0_4:
	setp.lt.u32 	%p5, %r13, 3;
	@%p5 bra 	$L__BB0_7;
	mov.u32 	%r528, _ZZ6decodeP6__halfS0_S0_S0_S0_S0_S0_S0_E11input_shmem;
	shl.b32 	%r536, %r12, 4;
	shl.b32 	%r561, %r12, 2;
$L__BB0_6:
	shl.b32 	%r527, %r3384, 4;
	add.s32 	%r529, %r528, %r527;
	shl.b32 	%r530, %r3384, 3;
	add.s32 	%r531, %r11, %r530;
	mul.wide.u32 	%rd20, %r531, 2;
	add.s64 	%rd21, %rd1, %rd20;
	ld.global.v4.u32 	{%r532, %r533, %r534, %r535}, [%rd21];
	st.shared.v4.u32 	[%r529], {%r532, %r533, %r534, %r535};
	add.s32 	%r537, %r529, %r536;
	add.s32 	%r538, %r3384, %r12;
	shl.b32 	%r539, %r538, 3;
	add.s32 	%r540, %r539, %r11;
	mul.wide.u32 	%rd22, %r540, 2;
	add.s64 	%rd23, %rd1, %rd22;
	ld.global.v4.u32 	{%r541, %r542, %r543, %r544}, [%rd23];
	st.shared.v4.u32 	[%r537], {%r541, %r542, %r543, %r544};
	add.s32 	%r545, %r537, %r536;
	add.s32 	%r546, %r538, %r12;
	shl.b32 	%r547, %r546, 3;
	add.s32 	%r548, %r547, %r11;
	mul.wide.u32 	%rd24, %r548, 2;
	add.s64 	%rd25, %rd1, %rd24;
	ld.global.v4.u32 	{%r549, %r550, %r551, %r552}, [%rd25];
	st.shared.v4.u32 	[%r545], {%r549, %r550, %r551, %r552};
	add.s32 	%r553, %r545, %r536;
	add.s32 	%r554, %r546, %r12;
	shl.b32 	%r555, %r554, 3;
	add.s32 	%r556, %r555, %r11;
	mul.wide.u32 	%rd26, %r556, 2;
	add.s64 	%rd27, %rd1, %rd26;
	ld.global.v4.u32 	{%r557, %r558, %r559, %r560}, [%rd27];
	st.shared.v4.u32 	[%r553], {%r557, %r558, %r559, %r560};
	add.s32 	%r3384, %r561, %r3384;
	setp.lt.u32 	%p6, %r3384, 512;
	@%p6 bra 	$L__BB0_6;
$L__BB0_7:
	bar.sync 	0;
	mul.lo.s32 	%r565, %r7, %r8;
	mov.u32 	%r22, %ntid.z;
	mul.lo.s32 	%r23, %r565, %r22;
	div.u32 	%r24, 4096, %r23;
	mul.lo.s32 	%r25, %r24, %r9;
	shl.b32 	%r566, %r25, 1;
	mov.u32 	%r567, _ZZ6decodeP6__halfS0_S0_S0_S0_S0_S0_S0_E11input_shmem;
	add.s32 	%r26, %r567, %r566;
	mov.b32 	%r3396, 0;
	// begin inline asm
	cvt.rn.f16.s32 %rs242, %r3396;
	// end inline asm
	setp.gt.u32 	%p7, %r23, 4096;
	shl.b32 	%r568, %r1, 24;
	shl.b32 	%r569, %r2, 19;
	shl.b32 	%r570, %r3, 5;
	add.s32 	%r27, %r570, %r568;
	add.s32 	%r28, %r27, %r569;
	// begin inline asm
	{mov.u32 %r563, WARP_SZ;
}
	// end inline asm
	shl.b32 	%r571, %r563, 8;
	add.s32 	%r29, %r571, -8161;
	ld.shared.v4.u32 	{%r572, %r573, %r574, %r575}, [%r26];
	st.local.v4.u32 	[%rd4], {%r572, %r573, %r574, %r575};
	mov.b16 	%rs243, 0;
	mov.b32 	%r3505, {%rs242, %rs243};
	mov.u32 	%r3397, %r3396;
	mov.u32 	%r3398, %r3396;
	mov.u32 	%r3399, %r3505;
	@%p7 bra 	$L__BB0_15;
	max.u32 	%r32, %r24, 1;
	and.b32  	%r33, %r32, 3;
	setp.gt.u32 	%p8, %r23, 1024;
	mov.b32 	%r3396, 0;
	mov.u32 	%r3399, %r3505;
	mov.u32 	%r3390, %r3396;
	@%p8 bra 	$L__BB0_11;
	and.b32  	%r3390, %r32, 8188;
	mov.b32 	%r3396, 0;
	mov.u32 	%r3397, %r3396;
	mov.u32 	%r3398, %r3396;
	mov.u32 	%r3399, %r3505;
	mov.u32 	%r3395, %r3396;
$L__BB0_10:
	add.s32 	%r579, %r3395, %r25;
	shl.b32 	%r580, %r579, 7;
	add.s32 	%r581, %r28, %r580;
	mul.wide.u32 	%rd28, %r581, 2;
	add.s64 	%rd29, %rd2, %rd28;
	ld.global.v4.u32 	{%r582, %r583, %r584, %r585}, [%rd29];
	mul.wide.u32 	%rd30, %r3395, 2;
	add.s64 	%rd31, %rd4, %rd30;
	ld.local.v4.u16 	{%rs287, %rs335, %rs383, %rs431}, [%rd31];
	mov.b32 	{%rs246, %rs252}, %r582;
	// begin inline asm
	{mul.f16 %rs244,%rs287,%rs246;
}
	// end inline asm
	mov.b32 	{%rs248, %rs254}, %r3399;
	// begin inline asm
	{add.f16 %rs247,%rs248,%rs244;
}
	// end inline asm
	// begin inline asm
	{mul.f16 %rs250,%rs287,%rs252;
}
	// end inline asm
	// begin inline asm
	{add.f16 %rs253,%rs254,%rs250;
}
	// end inline asm
	mov.b32 	{%rs258, %rs264}, %r583;
	// begin inline asm
	{mul.f16 %rs256,%rs287,%rs258;
}
	// end inline asm
	mov.b32 	{%rs260, %rs266}, %r3398;
	// begin inline asm
	{add.f16 %rs259,%rs260,%rs256;
}
	// end inline asm
	// begin inline asm
	{mul.f16 %rs262,%rs287,%rs264;
}
	// end inline asm
	// begin inline asm
	{add.f16 %rs265,%rs266,%rs262;
}
	// end inline asm
	mov.b32 	{%rs270, %rs276}, %r584;
	// begin inline asm
	{mul.f16 %rs268,%rs287,%rs270;
}
	// end inline asm
	mov.b32 	{%rs272, %rs278}, %r3397;
	// begin inline asm
	{add.f16 %rs271,%rs272,%rs268;
}
	// end inline asm
	// begin inline asm
	{mul.f16 %rs274,%rs287,%rs276;
}
	// end inline asm
	// begin inline asm
	{add.f16 %rs277,%rs278,%rs274;
}
	// end inline asm
	mov.b32 	{%rs282, %rs288}, %r585;
	// begin inline asm
	{mul.f16 %rs280,%rs287,%rs282;
}
	// end inline asm
	mov.b32 	{%rs284, %rs290}, %r3396;
	// begin inline asm
	{add.f16 %rs283,%rs284,%rs280;
}
	// end inline asm
	// begin inline asm
	{mul.f16 %rs286,%rs287,%rs288;
}
	// end inline asm
	// begin inline asm
	{add.f16 %rs289,%rs290,%rs286;
}
	// end inline asm
	add.s32 	%r586, %r581, 128;
	mul.wide.u32 	%rd32, %r586, 2;
	add.s64 	%rd33, %rd2, %rd32;
	ld.global.v4.u32 	{%r587, %r588, %r589, %r590}, [%rd33];
	mov.b32 	{%rs294, %rs300}, %r587;
	// begin inline asm
	{mul.f16 %rs292,%rs335,%rs294;
}
	// end inline asm
	// begin inline asm
	{add.f16 %rs295,%rs247,%rs292;
}
	// end inline asm
	// begin inline asm
	{mul.f16 %rs298,%rs335,%rs300;
}
	// end inline asm
	// begin inline asm
	{add.f16 %rs301,%rs253,%rs298;
}
	// end inline asm
	mov.b32 	{%rs306, %rs312}, %r588;
	// begin inline asm
	{mul.f16 %rs304,%rs335,%rs306;
}
	// end inline asm
	// begin inline asm
	{add.f16 %rs307,%rs259,%rs304;
}
	// end inline asm
	// begin inline asm
	{mul.f16 %rs310,%rs335,%rs312;
}
	// end inline asm
	// begin inline asm
	{add.f16 %rs313,%rs265,%rs310;
}
	// end inline asm
	mov.b32 	{%rs318, %rs324}, %r589;
	// begin inline asm
	{mul.f16 %rs316,%rs335,%rs318;
}
	// end inline asm
	// begin inline asm
	{add.f16 %rs319,%rs271,%rs316;
}
	// end inline asm
	// begin inline asm
	{mul.f16 %rs322,%rs335,%rs324;
}
	// end inline asm
	// begin inline asm
	{add.f16 %rs325,%rs277,%rs322;
}
	// end inline asm
	mov.b32 	{%rs330, %rs336}, %r590;
	// begin inline asm
	{mul.f16 %rs328,%rs335,%rs330;
}
	// end inline asm
	// begin inline asm
	{add.f16 %rs331,%rs283,%rs328;
}
	// end inline asm
	// begin inline asm
	{mul.f16 %rs334,%rs335,%rs336;
}
	// end inline asm
	// begin inline asm
	{add.f16 %rs337,%rs289,%rs334;
}
	// end inline asm
	add.s32 	%r591, %r581, 256;
	mul.wide.u32 	%rd34, %r591, 2;
	add.s64 	%rd35, %rd2, %rd34;
	ld.global.v4.u32 	{%r592, %r593, %r594, %r595}, [%rd35];
	mov.b32 	{%rs342, %rs348}, %r592;
	// begin inline asm
	{mul.f16 %rs340,%rs383,%rs342;
}
	// end inline asm
	// begin inline asm
	{add.f16 %rs343,%rs295,%rs340;
}
	// end inline asm
	// begin inline asm
	{mul.f16 %rs346,%rs383,%rs348;
}
	// end inline asm
	// begin inline asm
	{add.f16 %rs349,%rs301,%rs346;
}
	// end inline asm
	mov.b32 	{%rs354, %rs360}, %r593;
	// begin inline asm
	{mul.f16 %rs352,%rs383,%rs354;
}
	// end inline asm
	// begin inline asm
	{add.f16 %rs355,%rs307,%rs352;
}
	// end inline asm
	// begin inline asm
	{mul.f16 %rs358,%rs383,%rs360;
}
	// end inline asm
	// begin inline asm
	{add.f16 %rs361,%rs313,%rs358;
}
	// end inline asm
	mov.b32 	{%rs366, %rs372}, %r594;
	// begin inline asm
	{mul.f16 %rs364,%rs383,%rs366;
}
	// end inline asm
	// begin inline asm
	{add.f16 %rs367,%rs319,%rs364;
}
	// end inline asm
	// begin inline asm
	{mul.f16 %rs370,%rs383,%rs372;
}
	// end inline asm
	// begin inline asm
	{add.f16 %rs373,%rs325,%rs370;
}
	// end inline asm
	mov.b32 	{%rs378, %rs384}, %r595;
	// begin inline asm
	{mul.f16 %rs376,%rs383,%rs378;
}
	// end inline asm
	// begin inline asm
	{add.f16 %rs379,%rs331,%rs376;
}
	// end inline asm
	// begin inline asm
	{mul.f16 %rs382,%rs383,%rs384;
}
	// end inline asm
	// begin inline asm
	{add.f16 %rs385,%rs337,%rs382;
}
	// end inline asm
	add.s32 	%r596, %r581, 384;
	mul.wide.u32 	%rd36, %r596, 2;
	add.s64 	%rd37, %rd2, %rd36;
	ld.global.v4.u32 	{%r597, %r598, %r599, %r600}, [%rd37];
	mov.b32 	{%rs390, %rs396}, %r597;
	// begin inline asm
	{mul.f16 %rs388,%rs431,%rs390;
}
	// end inline asm
	// begin inline asm
	{add.f16 %rs391,%rs343,%rs388;
}
	// end inline asm
	// begin inline asm
	{mul.f16 %rs394,%rs431,%rs396;
}
	// end inline asm
	// begin inline asm
	{add.f16 %rs397,%rs349,%rs394;
}
	// end inline asm
	mov.b32 	%r3399, {%rs391, %rs397};
	mov.b32 	{%rs402, %rs408}, %r598;
	// begin inline asm
	{mul.f16 %rs400,%rs431,%rs402;
}
	// end inline asm
	// begin inline asm
	{add.f16 %rs403,%rs355,%rs400;
}
	// end inline asm
	// begin inline asm
	{mul.f16 %rs406,%rs431,%rs408;
}
	// end inline asm
	// begin inline asm
	{add.f16 %rs409,%rs361,%rs406;
}
	// end inline asm
	mov.b32 	%r3398, {%rs403, %rs409};
	mov.b32 	{%rs414, %rs420}, %r599;
	// begin inline asm
	{mul.f16 %rs412,%rs431,%rs414;
}
	// end inline asm
	// begin inline asm
	{add.f16 %rs415,%rs367,%rs412;
}
	// end inline asm
	// begin inline asm
	{mul.f16 %rs418,%rs431,%rs420;
}
	// end inline asm
	// begin inline asm
	{add.f16 %rs421,%rs373,%rs418;
}
	// end inline asm
	mov.b32 	%r3397, {%rs415, %rs421};
	mov.b32 	{%rs426, %rs432}, %r600;
	// begin inline asm
	{mul.f16 %rs424,%rs431,%rs426;
}
	// end inline asm
	// begin inline asm
	{add.f16 %rs427,%rs379,%rs424;
}
	// end inline asm
	// begin inline asm
	{mul.f16 %rs430,%rs431,%rs432;
}
	// end inline asm
	// begin inline asm
	{add.f16 %rs433,%rs385,%rs430;
}
	// end inline asm
	mov.b32 	%r3396, {%rs427, %rs433};
	add.s32 	%r3395, %r3395, 4;
	setp.eq.s32 	%p9, %r3395, %r3390;
	@%p9 bra 	$L__BB0_11;
	bra.uni 	$L__BB0_10;
$L__BB0_11:
	setp.eq.s32 	%p10, %r33, 0;
	@%p10 bra 	$L__BB0_15;
	add.s32 	%r601, %r3390, %r25;
	shl.b32 	%r602, %r601, 7;
	add.s32 	%r44, %r28, %r602;
	mul.wide.u32 	%rd38, %r44, 2;
	add.s64 	%rd39, %rd2, %rd38;
	ld.global.v4.u32 	{%r603, %r604, %r605, %r606}, [%rd39];
	mul.wide.u32 	%rd40, %r3390, 2;
	add.s64 	%rd5, %rd4, %rd40;
	ld.local.u16 	%rs441, [%rd5];
	mov.b32 	{%rs442, %rs448}, %r603;
	// begin inline asm
	{mul.f16 %rs440,%rs441,%rs442;
}
	// end inline asm
	mov.b32 	{%rs444, %rs450}, %r3399;
	// begin inline asm
	{add.f16 %rs443,%rs444,%rs440;
}
	// end inline asm
	// begin inline asm
	{mul.f16 %rs446,%rs441,%rs448;
}
	// end inline asm
	// begin inline asm
	{add.f16 %rs449,%rs450,%rs446;
}
	// end inline asm
	mov.b32 	%r3399, {%rs443, %rs449};
	mov.b32 	{%rs454, %rs460}, %r604;
	// begin inline asm
	{mul.f16 %rs452,%rs441,%rs454;
}
	// end inline asm
	mov.b32 	{%rs456, %rs462}, %r3398;
	// begin inline asm
	{add.f16 %rs455,%rs456,%rs452;
}
	// end inline asm
	// begin inline asm
	{mul.f16 %rs458,%rs441,%rs460;
}
	// end inline asm
	// begin inline asm
	{add.f16 %rs461,%rs462,%rs458;
}
	// end inline asm
	mov.b32 	%r3398, {%rs455, %rs461};
	mov.b32 	{%rs466, %rs472}, %r605;
	// begin inline asm
	{mul.f16 %rs464,%rs441,%rs466;
}
	// end inline asm
	mov.b32 	{%rs468, %rs474}, %r3397;
	// begin inline asm
	{add.f16 %rs467,%rs468,%rs464;
}
	// end inline asm
	// begin inline asm
	{mul.f16 %rs470,%rs441,%rs472;
}
	// end inline asm
	// begin inline asm
	{add.f16 %rs473,%rs474,%rs470;
}
	// end inline asm
	mov.b32 	%r3397, {%rs467, %rs473};
	mov.b32 	{%rs478, %rs484}, %r606;
	// begin inline asm
	{mul.f16 %rs476,%rs441,%rs478;
}
	// end inline asm
	mov.b32 	{%rs480, %rs486}, %r3396;
	// begin inline asm
	{add.f16 %rs479,%rs480,%rs476;
}
	// end inline asm
	// begin inline asm
	{mul.f16 %rs482,%rs441,%rs484;
}
	// end inline asm
	// begin inline asm
	{add.f16 %rs485,%rs486,%rs482;
}
	// end inline asm
	mov.b32 	%r3396, {%rs479, %rs485};
	setp.eq.s32 	%p11, %r33, 1;
	@%p11 bra 	$L__BB0_15;
	add.s32 	%r607, %r44, 128;
	mul.wide.u32 	%rd41, %r607, 2;
	add.s64 	%rd42, %rd2, %rd41;
	ld.global.v4.u32 	{%r608, %r609, %r610, %r611}, [%rd42];
	ld.local.u16 	%rs489, [%rd5+2];
	mov.b32 	{%rs490, %rs496}, %r608;
	// begin inline asm
	{mul.f16 %rs488,%rs489,%rs490;
}
	// end inline asm
	// begin inline asm
	{add.f16 %rs491,%rs443,%rs488;
}
	// end inline asm
	// begin inline asm
	{mul.f16 %rs494,%rs489,%rs496;
}
	// end inline asm
	// begin inline asm
	{add.f16 %rs497,%rs449,%rs494;
}
	// end inline asm
	mov.b32 	%r3399, {%rs491, %rs497};
	mov.b32 	{%rs502, %rs508}, %r609;
	// begin inline asm
	{mul.f16 %rs500,%rs489,%rs502;
}
	// end inline asm
	// begin inline asm
	{add.f16 %rs503,%rs455,%rs500;
}
	// end inline asm
	// begin inline asm
	{mul.f16 %rs506,%rs489,%rs508;
}
	// end inline asm
	// begin inline asm
	{add.f16 %rs509,%rs461,%rs506;
}
	// end inline asm
	mov.b32 	%r3398, {%rs503, %rs509};
	mov.b32 	{%rs514, %rs520}, %r610;
	// begin inline asm
	{mul.f16 %rs512,%rs489,%rs514;
}
	// end inline asm
	// begin inline asm
	{add.f16 %rs515,%rs467,%rs512;
}
	// end inline asm
	// begin inline asm
	{mul.f16 %rs518,%rs489,%rs520;
}
	// end inline asm
	// begin inline asm
	{add.f16 %rs521,%rs473,%rs518;
}
	// end inline asm
	mov.b32 	%r3397, {%rs515, %rs521};
	mov.b32 	{%rs526, %rs532}, %r611;
	// begin inline asm
	{mul.f16 %rs524,%rs489,%rs526;
}
	// end inline asm
	// begin inline asm
	{add.f16 %rs527,%rs479,%rs524;
}
	// end inline asm
	// begin inline asm
	{mul.f16 %rs530,%rs489,%rs532;
}
	// end inline asm
	// begin inline asm
	{add.f16 %rs533,%rs485,%rs530;
}
	// end inline asm
	mov.b32 	%r3396, {%rs527, %rs533};
	setp.eq.s32 	%p12, %r33, 2;
	@%p12 bra 	$L__BB0_15;
	add.s32 	%r612, %r44, 256;
	mul.wide.u32 	%rd43, %r612, 2;
	add.s64 	%rd44, %rd2, %rd43;
	ld.global.v4.u32 	{%r613, %r614, %r615, %r616}, [%rd44];
	ld.local.u16 	%rs537, [%rd5+4];
	mov.b32 	{%rs538, %rs544}, %r613;
	// begin inline asm
	{mul.f16 %rs536,%rs537,%rs538;
}
	// end inline asm
	// begin inline asm
	{add.f16 %rs539,%rs491,%rs536;
}
	// end inline asm
	// begin inline asm
	{mul.f16 %rs542,%rs537,%rs544;
}
	// end inline asm
	// begin inline asm
	{add.f16 %rs545,%rs497,%rs542;
}
	// end inline asm
	mov.b32 	%r3399, {%rs539, %rs545};
	mov.b32 	{%rs550, %rs556}, %r614;
	// begin inline asm
	{mul.f16 %rs548,%rs537,%rs550;
}
	// end inline asm
	// begin inline asm
	{add.f16 %rs551,%rs503,%rs548;
}
	// end inline asm
	// begin inline asm
	{mul.f16 %rs554,%rs537,%rs556;
}
	// end inline asm
	// begin inline asm
	{add.f16 %rs557,%rs509,%rs554;
}
	// end inline asm
	mov.b32 	%r3398, {%rs551, %rs557};
	mov.b32 	{%rs562, %rs568}, %r615;
	// begin inline asm
	{mul.f16 %rs560,%rs537,%rs562;
}
	// end inline asm
	// begin inline asm
	{add.f16 %rs563,%rs515,%rs560;
}
	// end inline asm
	// begin inline asm
	{mul.f16 %rs566,%rs537,%rs568;
}
	// end inline asm
	// begin inline asm
	{add.f16 %rs569,%rs521,%rs566;
}
	// end inline asm
	mov.b32 	%r3397, {%rs563, %rs569};
	mov.b32 	{%rs574, %rs580}, %r616;
	// begin inline asm
	{mul.f16 %rs572,%rs537,%rs574;
}
	// end inline asm
	// begin inline asm
	{add.f16 %rs575,%rs527,%rs572;
}
	// end inline asm
	// begin inline asm
	{mul.f16 %rs578,%rs537,%rs580;
}
	// end inline asm
	// begin inline asm
	{add.f16 %rs581,%rs533,%rs578;
}
	// end inline asm
	mov.b32 	%r3396, {%rs575, %rs581};
$L__BB0_15:
	shr.u32 	%r777, %r9, 1;
	and.b32  	%r778, %r777, 2147483632;
	mov.u32 	%r779, _ZZ6decodeP6__halfS0_S0_S0_S0_S0_S0_S0_E19local_qkv_reduction;
	add.s32 	%r75, %r779, %r778;
	setp.ne.s32 	%p13, %r10, 0;
	mov.b32 	%r643, 16;
	mov.b32 	%r773, -1;
	// begin inline asm
	{shfl.sync.down.b32 %r617,%r3399,%r643,%r29,%r773;
}
	// end inline asm
	// begin inline asm
	{add.f16x2 %r622,%r3399,%r617;
}
	// end inline asm
	// begin inline asm
	{shfl.sync.down.b32 %r625,%r3398,%r643,%r29,%r773;
}
	// end inline asm
	// begin inline asm
	{add.f16x2 %r630,%r3398,%r625;
}
	// end inline asm
	// begin inline asm
	{shfl.sync.down.b32 %r633,%r3397,%r643,%r29,%r773;
}
	// end inline asm
	// begin inline asm
	{add.f16x2 %r638,%r3397,%r633;
}
	// end inline asm
	// begin inline asm
	{shfl.sync.down.b32 %r641,%r3396,%r643,%r29,%r773;
}
	// end inline asm
	// begin inline asm
	{add.f16x2 %r646,%r3396,%r641;
}
	// end inline asm
	mov.b32 	%r675, 8;
	// begin inline asm
	{shfl.sync.down.b32 %r649,%r622,%r675,%r29,%r773;
}
	// end inline asm
	// begin inline asm
	{add.f16x2 %r654,%r622,%r649;
}
	// end inline asm
	// begin inline asm
	{shfl.sync.down.b32 %r657,%r630,%r675,%r29,%r773;
}
	// end inline asm
	// begin inline asm
	{add.f16x2 %r662,%r630,%r657;
}
	// end inline asm
	// begin inline asm
	{shfl.sync.down.b32 %r665,%r638,%r675,%r29,%r773;
}
	// end inline asm
	// begin inline asm
	{add.f16x2 %r670,%r638,%r665;
}
	// end inline asm
	// begin inline asm
	{shfl.sync.down.b32 %r673,%r646,%r675,%r29,%r773;
}
	// end inline asm
	// begin inline asm
	{add.f16x2 %r678,%r646,%r673;
}
	// end inline asm
	mov.b32 	%r707, 4;
	// begin inline asm
	{shfl.sync.down.b32 %r681,%r654,%r707,%r29,%r773;
}
	// end inline asm
	// begin inline asm
	{add.f16x2 %r686,%r654,%r681;
}
	// end inline asm
	// begin inline asm
	{shfl.sync.down.b32 %r689,%r662,%r707,%r29,%r773;
}
	// end inline asm
	// begin inline asm
	{add.f16x2 %r694,%r662,%r689;
}
	// end inline asm
	// begin inline asm
	{shfl.sync.down.b32 %r697,%r670,%r707,%r29,%r773;
}
	// end inline asm
	// begin inline asm
	{add.f16x2 %r702,%r670,%r697;
}
	// end inline asm
	// begin inline asm
	{shfl.sync.down.b32 %r705,%r678,%r707,%r29,%r773;
}
	// end inline asm
	// begin inline asm
	{add.f16x2 %r710,%r678,%r705;
}
	// end inline asm
	mov.b32 	%r739, 2;
	// begin inline asm
	{shfl.sync.down.b32 %r713,%r686,%r739,%r29,%r773;
}
	// end inline asm
	// begin inline asm
	{add.f16x2 %r718,%r686,%r713;
}
	// end inline asm
	// begin inline asm
	{shfl.sync.down.b32 %r721,%r694,%r739,%r29,%r773;
}
	// end inline asm
	// begin inline asm
	{add.f16x2 %r726,%r694,%r721;
}
	// end inline asm
	// begin inline asm
	{shfl.sync.down.b32 %r729,%r702,%r739,%r29,%r773;
}
	// end inline asm
	// begin inline asm
	{add.f16x2 %r734,%r702,%r729;
}
	// end inline asm
	// begin inline asm
	{shfl.sync.down.b32 %r737,%r710,%r739,%r29,%r773;
}
	// end inline asm
	// begin inline asm
	{add.f16x2 %r742,%r710,%r737;
}
	// end inline asm
	mov.b32 	%r771, 1;
	// begin inline asm
	{shfl.sync.down.b32 %r745,%r718,%r771,%r29,%r773;
}
	// end inline asm
	// begin inline asm
	{add.f16x2 %r3403,%r718,%r745;
}
	// end inline asm
	// begin inline asm
	{shfl.sync.down.b32 %r753,%r726,%r771,%r29,%r773;
}
	// end inline asm
	// begin inline asm
	{add.f16x2 %r3402,%r726,%r753;
}
	// end inline asm
	// begin inline asm
	{shfl.sync.down.b32 %r761,%r734,%r771,%r29,%r773;
}
	// end inline asm
	// begin inline asm
	{add.f16x2 %r3401,%r734,%r761;
}
	// end inline asm
	// begin inline asm
	{shfl.sync.down.b32 %r769,%r742,%r771,%r29,%r773;
}
	// end inline asm
	// begin inline asm
	{add.f16x2 %r3400,%r742,%r769;
}
	// end inline asm
	@%p13 bra 	$L__BB0_17;
	st.shared.v4.u32 	[%r75], {%r3403, %r3402, %r3401, %r3400};
$L__BB0_17:
	shl.b32 	%r780, %r9, 4;
	add.s32 	%r80, %r779, %r780;
	setp.gt.u32 	%p14, %r9, 15;
	bar.sync 	0;
	@%p14 bra 	$L__BB0_19;
	ld.shared.v4.u32 	{%r3403, %r3402, %r3401, %r3400}, [%r80];
$L__BB0_19:
	setp.ne.s32 	%p15, %r9, 0;
	mov.b32 	%r808, 8;
	mov.b32 	%r906, -1;
	// begin inline asm
	{shfl.sync.down.b32 %r782,%r3403,%r808,%r29,%r906;
}
	// end inline asm
	// begin inline asm
	{add.f16x2 %r787,%r3403,%r782;
}
	// end inline asm
	// begin inline asm
	{shfl.sync.down.b32 %r790,%r3402,%r808,%r29,%r906;
}
	// end inline asm
	// begin inline asm
	{add.f16x2 %r795,%r3402,%r790;
}
	// end inline asm
	// begin inline asm
	{shfl.sync.down.b32 %r798,%r3401,%r808,%r29,%r906;
}
	// end inline asm
	// begin inline asm
	{add.f16x2 %r803,%r3401,%r798;
}
	// end inline asm
	// begin inline asm
	{shfl.sync.down.b32 %r806,%r3400,%r808,%r29,%r906;
}
	// end inline asm
	// begin inline asm
	{add.f16x2 %r811,%r3400,%r806;
}
	// end inline asm
	mov.b32 	%r840, 4;
	// begin inline asm
	{shfl.sync.down.b32 %r814,%r787,%r840,%r29,%r906;
}
	// end inline asm
	// begin inline asm
	{add.f16x2 %r819,%r787,%r814;
}
	// end inline asm
	// begin inline asm
	{shfl.sync.down.b32 %r822,%r795,%r840,%r29,%r906;
}
	// end inline asm
	// begin inline asm
	{add.f16x2 %r827,%r795,%r822;
}
	// end inline asm
	// begin inline asm
	{shfl.sync.down.b32 %r830,%r803,%r840,%r29,%r906;
}
	// end inline asm
	// begin inline asm
	{add.f16x2 %r835,%r803,%r830;
}
	// end inline asm
	// begin inline asm
	{shfl.sync.down.b32 %r838,%r811,%r840,%r29,%r906;
}
	// end inline asm
	// begin inline asm
	{add.f16x2 %r843,%r811,%r838;
}
	// end inline asm
	mov.b32 	%r872, 2;
	// begin inline asm
	{shfl.sync.down.b32 %r846,%r819,%r872,%r29,%r906;
}
	// end inline asm
	// begin inline asm
	{add.f16x2 %r851,%r819,%r846;
}
	// end inline asm
	// begin inline asm
	{shfl.sync.down.b32 %r854,%r827,%r872,%r29,%r906;
}
	// end inline asm
	// begin inline asm
	{add.f16x2 %r859,%r827,%r854;
}
	// end inline asm
	// begin inline asm
	{shfl.sync.down.b32 %r862,%r835,%r872,%r29,%r906;
}
	// end inline asm
	// begin inline asm
	{add.f16x2 %r867,%r835,%r862;
}
	// end inline asm
	// begin inline asm
	{shfl.sync.down.b32 %r870,%r843,%r872,%r29,%r906;
}
	// end inline asm
	// begin inline asm
	{add.f16x2 %r875,%r843,%r870;
}
	// end inline asm
	mov.b32 	%r904, 1;
	// begin inline asm
	{shfl.sync.down.b32 %r878,%r851,%r904,%r29,%r906;
}
	// end inline asm
	// begin inline asm
	{add.f16x2 %r883,%r851,%r878;
}
	// end inline asm
	// begin inline asm
	{shfl.sync.down.b32 %r886,%r859,%r904,%r29,%r906;
}
	// end inline asm
	// begin inline asm
	{add.f16x2 %r891,%r859,%r886;
}
	// end inline asm
	// begin inline asm
	{shfl.sync.down.b32 %r894,%r867,%r904,%r29,%r906;
}
	// end inline asm
	// begin inline asm
	{add.f16x2 %r899,%r867,%r894;
}
	// end inline asm
	// begin inline asm
	{shfl.sync.down.b32 %r902,%r875,%r904,%r29,%r906;
}
	// end inline asm
	// begin inline asm
	{add.f16x2 %r907,%r875,%r902;
}
	// end inline asm
	@%p15 bra 	$L__BB0_21;
	st.shared.v4.u32 	[_ZZ6decodeP6__halfS0_S0_S0_S0_S0_S0_S0_E7local_q], {%r883, %r891, %r899, %r907};
$L__BB0_21:
	setp.gt.u32 	%p16, %r23, 4096;
	ld.shared.v4.u32 	{%r911, %r912, %r913, %r914}, [%r26];
	st.local.v4.u32 	[%rd4], {%r911, %r912, %r913, %r914};
	mov.b32 	%r3414, 0;
	mov.u32 	%r3415, %r3414;
	mov.u32 	%r3416, %r3414;
	mov.u32 	%r3417, %r3505;
	@%p16 bra 	$L__BB0_29;
	add.s32 	%r93, %r28, 8;
	max.u32 	%r94, %r24, 1;
	and.b32  	%r95, %r94, 3;
	setp.gt.u32 	%p17, %r23, 1024;
	mov.b32 	%r3414, 0;
	mov.u32 	%r3417, %r3505;
	mov.u32 	%r3413, %r3414;
	@%p17 bra 	$L__BB0_25;
	and.b32  	%r3413, %r94, 8188;
	mov.b32 	%r3414, 0;
	mov.u32 	%r3415, %r3414;
	mov.u32 	%r3416, %r3414;
	mov.u32 	%r3417, %r3505;
	mov.u32 	%r3408, %r3414;
$L__BB0_24:
	add.s32 	%r918, %r3408, %r25;
	shl.b32 	%r919, %r918, 7;
	add.s32 	%r920, %r93, %r919;
	mul.wide.u32 	%rd45, %r920, 2;
	add.s64 	%rd46, %rd2, %rd45;
	ld.global.v4.u32 	{%r921, %r922, %r923, %r924}, [%rd46];
	mul.wide.u32 	%rd47, %r3408, 2;
	add.s64 	%rd48, %rd4, %rd47;
	ld.local.v4.u16 	{%rs627, %rs675, %rs723, %rs771}, [%rd48];
	mov.b32 	{%rs586, %rs592}, %r921;
	// begin inline asm
	{mul.f16 %rs584,%rs627,%rs586;
}
	// end inline asm
	mov.b32 	{%rs588, %rs594}, %r3417;
	// begin inline asm
	{add.f16 %rs587,%rs588,%rs584;
}
	// end inline asm
	// begin inline asm
	{mul.f16 %rs590,%rs627,%rs592;
}
	// end inline asm
	// begin inline asm
	{add.f16 %rs593,%rs594,%rs590;
}
	// end inline asm
	mov.b32 	{%rs598, %rs604}, %r922;
	// begin inline asm
	{mul.f16 %rs596,%rs627,%rs598;
}
	// end inline asm
	mov.b32 	{%rs600, %rs606}, %r3416;
	// begin inline asm
	{add.f16 %rs599,%rs600,%rs596;
}
	// end inline asm
	// begin inline asm
	{mul.f16 %rs602,%rs627,%rs604;
}
	// end inline asm
	// begin inline asm
	{add.f16 %rs605,%rs606,%rs602;
}
	// end inline asm
	mov.b32 	{%rs610, %rs616}, %r923;
	// begin inline asm
	{mul.f16 %rs608,%rs627,%rs610;
}
	// end inline asm
	mov.b32 	{%rs612, %rs618}, %r3415;
	// begin inline asm
	{add.f16 %rs611,%rs612,%rs608;
}
	// end inline asm
	// begin inline asm
	{mul.f16 %rs614,%rs627,%rs616;
}
	// end inline asm
	// begin inline asm
	{add.f16 %rs617,%rs618,%rs614;
}
	// end inline asm
	mov.b32 	{%rs622, %rs628}, %r924;
	// begin inline asm
	{mul.f16 %rs620,%rs627,%rs622;
}
	// end inline asm
	mov.b32 	{%rs624, %rs630}, %r3414;
	// begin inline asm
	{add.f16 %rs623,%rs624,%rs620;
}
	// end inline asm
	// begin inline asm
	{mul.f16 %rs626,%rs627,%rs628;
}
	// end inline asm
	// begin inline asm
	{add.f16 %rs629,%rs630,%rs626;
}
	// end inline asm
	add.s32 	%r925, %r920, 128;
	mul.wide.u32 	%rd49, %r925, 2;
	add.s64 	%rd50, %rd2, %rd49;
	ld.global.v4.u32 	{%r926, %r927, %r928, %r929}, [%rd50];
	mov.b32 	{%rs634, %rs640}, %r926;
	// begin inline asm
	{mul.f16 %rs632,%rs675,%rs634;
}
	// end inline asm
	// begin inline asm
	{add.f16 %rs635,%rs587,%rs632;
}
	// end inline asm
	// begin inline asm
	{mul.f16 %rs638,%rs675,%rs640;
}
	// end inline asm
	// begin inline asm
	{add.f16 %rs641,%rs593,%rs638;
}
	// end inline asm
	mov.b32 	{%rs646, %rs652}, %r927;
	// begin inline asm
	{mul.f16 %rs644,%rs675,%rs646;
}
	// end inline asm
	// begin inline asm
	{add.f16 %rs647,%rs599,%rs644;
}
	// end inline asm
	// begin inline asm
	{mul.f16 %rs650,%rs675,%rs652;
}
	// end inline asm
	// begin inline asm
	{add.f16 %rs653,%rs605,%rs650;
}
	// end inline asm
	mov.b32 	{%rs658, %rs664}, %r928;
	// begin inline asm
	{mul.f16 %rs656,%rs675,%rs658;
}
	// end inline asm
	// begin inline asm
	{add.f16 %rs659,%rs611,%rs656;
}
	// end inline asm
	// begin inline asm
	{mul.f16 %rs662,%rs675,%rs664;
}
	// end inline asm
	// begin inline asm
	{add.f16 %rs665,%rs617,%rs662;
}
	// end inline asm
	mov.b32 	{%rs670, %rs676}, %r929;
	// begin inline asm
	{mul.f16 %rs668,%rs675,%rs670;
}
	// end inline asm
	// begin inline asm
	{add.f16 %rs671,%rs623,%rs668;
}
	// end inline asm
	// begin inline asm
	{mul.f16 %rs674,%rs675,%rs676;
}
	// end inline asm
	// begin inline asm
	{add.f16 %rs677,%rs629,%rs674;
}
	// end inline asm
	add.s32 	%r930, %r920, 256;
	mul.wide.u32 	%rd51, %r930, 2;
	add.s64 	%rd52, %rd2, %rd51;
	ld.global.v4.u32 	{%r931, %r932, %r933, %r934}, [%rd52];
	mov.b32 	{%rs682, %rs688}, %r931;
	// begin inline asm
	{mul.f16 %rs680,%rs723,%rs682;
}
	// end inline asm
	// begin inline asm
	{add.f16 %rs683,%rs635,%rs680;
}
	// end inline asm
	// begin inline asm
	{mul.f16 %rs686,%rs723,%rs688;
}
	// end inline asm
	// begin inline asm
	{add.f16 %rs689,%rs641,%rs686;
}
	// end inline asm
	mov.b32 	{%rs694, %rs700}, %r932;
	// begin inline asm
	{mul.f16 %rs692,%rs723,%rs694;
}
	// end inline asm
	// begin inline asm
	{add.f16 %rs695,%rs647,%rs692;
}
	// end inline asm
	// begin inline asm
	{mul.f16 %rs698,%rs723,%rs700;
}
	// end inline asm
	// begin inline asm
	{add.f16 %rs701,%rs653,%rs698;
}
	// end inline asm
	mov.b32 	{%rs706, %rs712}, %r933;
	// begin inline asm
	{mul.f16 %rs704,%rs723,%rs706;
}
	// end inline asm
	// begin inline asm
	{add.f16 %rs707,%rs659,%rs704;
}
	// end inline asm
	// begin inline asm
	{mul.f16 %rs710,%rs723,%rs712;
}
	// end inline asm
	// begin inline asm
	{add.f16 %rs713,%rs665,%rs710;
}
	// end inline asm
	mov.b32 	{%rs718, %rs724}, %r934;
	// begin inline asm
	{mul.f16 %rs716,%rs723,%rs718;
}
	// end inline asm
	// begin inline asm
	{add.f16 %rs719,%rs671,%rs716;
}
	// end inline asm
	// begin inline asm
	{mul.f16 %rs722,%rs723,%rs724;
}
	// end inline asm
	// begin inline asm
	{add.f16 %rs725,%rs677,%rs722;
}
	// end inline asm
	add.s32 	%r935, %r920, 384;
	mul.wide.u32 	%rd53, %r935, 2;
	add.s64 	%rd54, %rd2, %rd53;
	ld.global.v4.u32 	{%r936, %r937, %r938, %r939}, [%rd54];
	mov.b32 	{%rs730, %rs736}, %r936;
	// begin inline asm
	{mul.f16 %rs728,%rs771,%rs730;
}
	// end inline asm
	// begin inline asm
	{add.f16 %rs731,%rs683,%rs728;
}
	// end inline asm
	// begin inline asm
	{mul.f16 %rs734,%rs771,%rs736;
}
	// end inline asm
	// begin inline asm
	{add.f16 %rs737,%rs689,%rs734;
}
	// end inline asm
	mov.b32 	%r3417, {%rs731, %rs737};
	mov.b32 	{%rs742, %rs748}, %r937;
	// begin inline asm
	{mul.f16 %rs740,%rs771,%rs742;
}
	// end inline asm
	// begin inline asm
	{add.f16 %rs743,%rs695,%rs740;
}
	// end inline asm
	// begin inline asm
	{mul.f16 %rs746,%rs771,%rs748;
}
	// end inline asm
	// begin inline asm
	{add.f16 %rs749,%rs701,%rs746;
}
	// end inline asm
	mov.b32 	%r3416, {%rs743, %rs749};
	mov.b32 	{%rs754, %rs760}, %r938;
	// begin inline asm
	{mul.f16 %rs752,%rs771,%rs754;
}
	// end inline asm
	// begin inline asm
	{add.f16 %rs755,%rs707,%rs752;
}
	// end inline asm
	// begin inline asm
	{mul.f16 %rs758,%rs771,%rs760;
}
	// end inline asm
	// begin inline asm
	{add.f16 %rs761,%rs713,%rs758;
}
	// end inline asm
	mov.b32 	%r3415, {%rs755, %rs761};
	mov.b32 	{%rs766, %rs772}, %r939;
	// begin inline asm
	{mul.f16 %rs764,%rs771,%rs766;
}
	// end inline asm
	// begin inline asm
	{add.f16 %rs767,%rs719,%rs764;
}
	// end inline asm
	// begin inline asm
	{mul.f16 %rs770,%rs771,%rs772;
}
	// end inline asm
	// begin inline asm
	{add.f16 %rs773,%rs725,%rs770;
}
	// end inline asm
	mov.b32 	%r3414, {%rs767, %rs773};
	add.s32 	%r3408, %r3408, 4;
	setp.ne.s32 	%p18, %r3408, %r3413;
	@%p18 bra 	$L__BB0_24;
$L__BB0_25:
	setp.eq.s32 	%p19, %r95, 0;
	@%p19 bra 	$L__BB0_29;
	add.s32 	%r940, %r3413, %r25;
	shl.b32 	%r941, %r940, 7;
	add.s32 	%r120, %r93, %r941;
	mul.wide.u32 	%rd55, %r120, 2;
	add.s64 	%rd56, %rd2, %rd55;
	ld.global.v4.u32 	{%r942, %r943, %r944, %r945}, [%rd56];
	mul.wide.u32 	%rd57, %r3413, 2;
	add.s64 	%rd6, %rd4, %rd57;
	ld.local.u16 	%rs781, [%rd6];
	mov.b32 	{%rs782, %rs788}, %r942;
	// begin inline asm
	{mul.f16 %rs780,%rs781,%rs782;
}
	// end inline asm
	mov.b32 	{%rs784, %rs790}, %r3417;
	// begin inline asm
	{add.f16 %rs783,%rs784,%rs780;
}
	// end inline asm
	// begin inline asm
	{mul.f16 %rs786,%rs781,%rs788;
}
	// end inline asm
	// begin inline asm
	{add.f16 %rs789,%rs790,%rs786;
}
	// end inline asm
	mov.b32 	%r3417, {%rs783, %rs789};
	mov.b32 	{%rs794, %rs800}, %r943;
	// begin inline asm
	{mul.f16 %rs792,%rs781,%rs794;
}
	// end inline asm
	mov.b32 	{%rs796, %rs802}, %r3416;
	// begin inline asm
	{add.f16 %rs795,%rs796,%rs792;
}
	// end inline asm
	// begin inline asm
	{mul.f16 %rs798,%rs781,%rs800;
}
	// end inline asm
	// begin inline asm
	{add.f16 %rs801,%rs802,%rs798;
}
	// end inline asm
	mov.b32 	%r3416, {%rs795, %rs801};
	mov.b32 	{%rs806, %rs812}, %r944;
	// begin inline asm
	{mul.f16 %rs804,%rs781,%rs806;
}
	// end inline asm
	mov.b32 	{%rs808, %rs814}, %r3415;
	// begin inline asm
	{add.f16 %rs807,%rs808,%rs804;
}
	// end inline asm
	// begin inline asm
	{mul.f16 %rs810,%rs781,%rs812;
}
	// end inline asm
	// begin inline asm
	{add.f16 %rs813,%rs814,%rs810;
}
	// end inline asm
	mov.b32 	%r3415, {%rs807, %rs813};
	mov.b32 	{%rs818, %rs824}, %r945;
	// begin inline asm
	{mul.f16 %rs816,%rs781,%rs818;
}
	// end inline asm
	mov.b32 	{%rs820, %rs826}, %r3414;
	// begin inline asm
	{add.f16 %rs819,%rs820,%rs816;
}
	// end inline asm
	// begin inline asm
	{mul.f16 %rs822,%rs781,%rs824;
}
	// end inline asm
	// begin inline asm
	{add.f16 %rs825,%rs826,%rs822;
}
	// end inline asm
	mov.b32 	%r3414, {%rs819, %rs825};
	setp.eq.s32 	%p20, %r95, 1;
	@%p20 bra 	$L__BB0_29;
	add.s32 	%r946, %r120, 128;
	mul.wide.u32 	%rd58, %r946, 2;
	add.s64 	%rd59, %rd2, %rd58;
	ld.global.v4.u32 	{%r947, %r948, %r949, %r950}, [%rd59];
	ld.local.u16 	%rs829, [%rd6+2];
	mov.b32 	{%rs830, %rs836}, %r947;
	// begin inline asm
	{mul.f16 %rs828,%rs829,%rs830;
}
	// end inline asm
	// begin inline asm
	{add.f16 %rs831,%rs783,%rs828;
}
	// end inline asm
	// begin inline asm
	{mul.f16 %rs834,%rs829,%rs836;
}
	// end inline asm
	// begin inline asm
	{add.f16 %rs837,%rs789,%rs834;
}
	// end inline asm
	mov.b32 	%r3417, {%rs831, %rs837};
	mov.b32 	{%rs842, %rs848}, %r948;
	// begin inline asm
	{mul.f16 %rs840,%rs829,%rs842;
}
	// end inline asm
	// begin inline asm
	{add.f16 %rs843,%rs795,%rs840;
}
	// end inline asm
	// begin inline asm
	{mul.f16 %rs846,%rs829,%rs848;
}
	// end inline asm
	// begin inline asm
	{add.f16 %rs849,%rs801,%rs846;
}
	// end inline asm
	mov.b32 	%r3416, {%rs843, %rs849};
	mov.b32 	{%rs854, %rs860}, %r949;
	// begin inline asm
	{mul.f16 %rs852,%rs829,%rs854;
}
	// end inline asm
	// begin inline asm
	{add.f16 %rs855,%rs807,%rs852;
}
	// end inline asm
	// begin inline asm
	{mul.f16 %rs858,%rs829,%rs860;
}
	// end inline asm
	// begin inline asm
	{add.f16 %rs861,%rs813,%rs858;
}
	// end inline asm
	mov.b32 	%r3415, {%rs855, %rs861};
	mov.b32 	{%rs866, %rs872}, %r950;
	// begin inline asm
	{mul.f16 %rs864,%rs829,%rs866;
}
	// end inline asm
	// begin inline asm
	{add.f16 %rs867,%rs819,%rs864;
}
	// end inline asm
	// begin inline asm
	{mul.f16 %rs870,%rs829,%rs872;
}
	// end inline asm
	// begin inline asm
	{add.f16 %rs873,%rs825,%rs870;
}
	// end inline asm
	mov.b32 	%r3414, {%rs867, %rs873};
	setp.eq.s32 	%p21, %r95, 2;
	@%p21 bra 	$L__BB0_29;
	add.s32 	%r951, %r120, 256;
	mul.wide.u32 	%rd60, %r951, 2;
	add.s64 	%rd61, %rd2, %rd60;
	ld.global.v4.u32 	{%r952, %r953, %r954, %r955}, [%rd61];
	ld.local.u16 	%rs877, [%rd6+4];
	mov.b32 	{%rs878, %rs884}, %r952;
	// begin inline asm
	{mul.f16 %rs876,%rs877,%rs878;
}
	// end inline asm
	// begin inline asm
	{add.f16 %rs879,%rs831,%rs876;
}
	// end inline asm
	// begin inline asm
	{mul.f16 %rs882,%rs877,%rs884;
}
	// end inline asm
	// begin inline asm
	{add.f16 %rs885,%rs837,%rs882;
}
	// end inline asm
	mov.b32 	%r3417, {%rs879, %rs885};
	mov.b32 	{%rs890, %rs896}, %r953;
	// begin inline asm
	{mul.f16 %rs888,%rs877,%rs890;
}
	// end inline asm
	// begin inline asm
	{add.f16 %rs891,%rs843,%rs888;
}
	// end inline asm
	// begin inline asm
	{mul.f16 %rs894,%rs877,%rs896;
}
	// end inline asm
	// begin inline asm
	{add.f16 %rs897,%rs849,%rs894;
}
	// end inline asm
	mov.b32 	%r3416, {%rs891, %rs897};
	mov.b32 	{%rs902, %rs908}, %r954;
	// begin inline asm
	{mul.f16 %rs900,%rs877,%rs902;
}
	// end inline asm
	// begin inline asm
	{add.f16 %rs903,%rs855,%rs900;
}
	// end inline asm
	// begin inline asm
	{mul.f16 %rs906,%rs877,%rs908;
}
	// end inline asm
	// begin inline asm
	{add.f16 %rs909,%rs861,%rs906;
}
	// end inline asm
	mov.b32 	%r3415, {%rs903, %rs909};
	mov.b32 	{%rs914, %rs920}, %r955;
	// begin inline asm
	{mul.f16 %rs912,%rs877,%rs914;
}
	// end inline asm
	// begin inline asm
	{add.f16 %rs915,%rs867,%rs912;
}
	// end inline asm
	// begin inline asm
	{mul.f16 %rs918,%rs877,%rs920;
}
	// end inline asm
	// begin inline asm
	{add.f16 %rs921,%rs873,%rs918;
}
	// end inline asm
	mov.b32 	%r3414, {%rs915, %rs921};
$L__BB0_29:
	setp.ne.s32 	%p22, %r10, 0;
	mov.b32 	%r982, 16;
	mov.b32 	%r1112, -1;
	// begin inline asm
	{shfl.sync.down.b32 %r956,%r3417,%r982,%r29,%r1112;
}
	// end inline asm
	// begin inline asm
	{add.f16x2 %r961,%r3417,%r956;
}
	// end inline asm
	// begin inline asm
	{shfl.sync.down.b32 %r964,%r3416,%r982,%r29,%r1112;
}
	// end inline asm
	// begin inline asm
	{add.f16x2 %r969,%r3416,%r964;
}
	// end inline asm
	// begin inline asm
	{shfl.sync.down.b32 %r972,%r3415,%r982,%r29,%r1112;
}
	// end inline asm
	// begin inline asm
	{add.f16x2 %r977,%r3415,%r972;
}
	// end inline asm
	// begin inline asm
	{shfl.sync.down.b32 %r980,%r3414,%r982,%r29,%r1112;
}
	// end inline asm
	// begin inline asm
	{add.f16x2 %r985,%r3414,%r980;
}
	// end inline asm
	mov.b32 	%r1014, 8;
	// begin inline asm
	{shfl.sync.down.b32 %r988,%r961,%r1014,%r29,%r1112;
}
	// end inline asm
	// begin inline asm
	{add.f16x2 %r993,%r961,%r988;
}
	// end inline asm
	// begin inline asm
	{shfl.sync.down.b32 %r996,%r969,%r1014,%r29,%r1112;
}
	// end inline asm
	// begin inline asm
	{add.f16x2 %r1001,%r969,%r996;
}
	// end inline asm
	// begin inline asm
	{shfl.sync.down.b32 %r1004,%r977,%r1014,%r29,%r1112;
}
	// end inline asm
	// begin inline asm
	{add.f16x2 %r1009,%r977,%r1004;
}
	// end inline asm
	// begin inline asm
	{shfl.sync.down.b32 %r1012,%r985,%r1014,%r29,%r1112;
}
	// end inline asm
	// begin inline asm
	{add.f16x2 %r1017,%r985,%r1012;
}
	// end inline asm
	mov.b32 	%r1046, 4;
	// begin inline asm
	{shfl.sync.down.b32 %r1020,%r993,%r1046,%r29,%r1112;
}
	// end inline asm
	// begin inline asm
	{add.f16x2 %r1025,%r993,%r1020;
}
	// end inline asm
	// begin inline asm
	{shfl.sync.down.b32 %r1028,%r1001,%r1046,%r29,%r1112;
}
	// end inline asm
	// begin inline asm
	{add.f16x2 %r1033,%r1001,%r1028;
}
	// end inline asm
	// begin inline asm
	{shfl.sync.down.b32 %r1036,%r1009,%r1046,%r29,%r1112;
}
	// end inline asm
	// begin inline asm
	{add.f16x2 %r1041,%r1009,%r1036;
}
	// end inline asm
	// begin inline asm
	{shfl.sync.down.b32 %r1044,%r1017,%r1046,%r29,%r1112;
}
	// end inline asm
	// begin inline asm
	{add.f16x2 %r1049,%r1017,%r1044;
}
	// end inline asm
	mov.b32 	%r1078, 2;
	// begin inline asm
	{shfl.sync.down.b32 %r1052,%r1025,%r1078,%r29,%r1112;
}
	// end inline asm
	// begin inline asm
	{add.f16x2 %r1057,%r1025,%r1052;
}
	// end inline asm
	// begin inline asm
	{shfl.sync.down.b32 %r1060,%r1033,%r1078,%r29,%r1112;
}
	// end inline asm
	// begin inline asm
	{add.f16x2 %r1065,%r1033,%r1060;
}
	// end inline asm
	// begin inline asm
	{shfl.sync.down.b32 %r1068,%r1041,%r1078,%r29,%r1112;
}
	// end inline asm
	// begin inline asm
	{add.f16x2 %r1073,%r1041,%r1068;
}
	// end inline asm
	// begin inline asm
	{shfl.sync.down.b32 %r1076,%r1049,%r1078,%r29,%r1112;
}
	// end inline asm
	// begin inline asm
	{add.f16x2 %r1081,%r1049,%r1076;
}
	// end inline asm
	mov.b32 	%r1110, 1;
	// begin inline asm
	{shfl.sync.down.b32 %r1084,%r1057,%r1110,%r29,%r1112;
}
	// end inline asm
	// begin inline asm
	{add.f16x2 %r1089,%r1057,%r1084;
}
	// end inline asm
	// begin inline asm
	{shfl.sync.down.b32 %r1092,%r1065,%r1110,%r29,%r1112;
}
	// end inline asm
	// begin inline asm
	{add.f16x2 %r1097,%r1065,%r1092;
}
	// end inline asm
	// begin inline asm
	{shfl.sync.down.b32 %r1100,%r1073,%r1110,%r29,%r1112;
}
	// end inline asm
	// begin inline asm
	{add.f16x2 %r1105,%r1073,%r1100;
}
	// end inline asm
	// begin inline asm
	{shfl.sync.down.b32 %r1108,%r1081,%r1110,%r29,%r1112;
}
	// end inline asm
	// begin inline asm
	{add.f16x2 %r1113,%r1081,%r1108;
}
	// end inline asm
	@%p22 bra 	$L__BB0_31;
	st.shared.v4.u32 	[%r75], {%r1089, %r1097, %r1105, %r1113};
$L__BB0_31:
	setp.ne.s32 	%p23, %r9, 0;
	bar.sync 	0;
	mov.b32 	%r1142, 8;
	mov.b32 	%r1240, -1;
	// begin inline asm
	{shfl.sync.down.b32 %r1116,%r1089,%r1142,%r29,%r1240;
}
	// end inline asm
	// begin inline asm
	{add.f16x2 %r1121,%r1089,%r1116;
}
	// end inline asm
	// begin inline asm
	{shfl.sync.down.b32 %r1124,%r1097,%r1142,%r29,%r1240;
}
	// end inline asm
	// begin inline asm
	{add.f16x2 %r1129,%r1097,%r1124;
}
	// end inline asm
	// begin inline asm
	{shfl.sync.down.b32 %r1132,%r1105,%r1142,%r29,%r1240;
}
	// end inline asm
	// begin inline asm
	{add.f16x2 %r1137,%r1105,%r1132;
}
	// end inline asm
	// begin inline asm
	{shfl.sync.down.b32 %r1140,%r1113,%r1142,%r29,%r1240;
}
	// end inline asm
	// begin inline asm
	{add.f16x2 %r1145,%r1113,%r1140;
}
	// end inline asm
	mov.b32 	%r1174, 4;
	// begin inline asm
	{shfl.sync.down.b32 %r1148,%r1121,%r1174,%r29,%r1240;
}
	// end inline asm
	// begin inline asm
	{add.f16x2 %r1153,%r1121,%r1148;
}
	// end inline asm
	// begin inline asm
	{shfl.sync.down.b32 %r1156,%r1129,%r1174,%r29,%r1240;
}
	// end inline asm
	// begin inline asm
	{add.f16x2 %r1161,%r1129,%r1156;
}
	// end inline asm
	// begin inline asm
	{shfl.sync.down.b32 %r1164,%r1137,%r1174,%r29,%r1240;
}
	// end inline asm
	// begin inline asm
	{add.f16x2 %r1169,%r1137,%r1164;
}
	// end inline asm
	// begin inline asm
	{shfl.sync.down.b32 %r1172,%r1145,%r1174,%r29,%r1240;
}
	// end inline asm
	// begin inline asm
	{add.f16x2 %r1177,%r1145,%r1172;
}
	// end inline asm
	mov.b32 	%r1206, 2;
	// begin inline asm
	{shfl.sync.down.b32 %r1180,%r1153,%r1206,%r29,%r1240;
}
	// end inline asm
	// begin inline asm
	{add.f16x2 %r1185,%r1153,%r1180;
}
	// end inline asm
	// begin inline asm
	{shfl.sync.down.b32 %r1188,%r1161,%r1206,%r29,%r1240;
}
	// end inline asm
	// begin inline asm
	{add.f16x2 %r1193,%r1161,%r1188;
}
	// end inline asm
	// begin inline asm
	{shfl.sync.down.b32 %r1196,%r1169,%r1206,%r29,%r1240;
}
	// end inline asm
	// begin inline asm
	{add.f16x2 %r1201,%r1169,%r1196;
}
	// end inline asm
	// begin inline asm
	{shfl.sync.down.b32 %r1204,%r1177,%r1206,%r29,%r1240;
}
	// end inline asm
	// begin inline asm
	{add.f16x2 %r1209,%r1177,%r1204;
}
	// end inline asm
	mov.b32 	%r1238, 1;
	// begin inline asm
	{shfl.sync.down.b32 %r1212,%r1185,%r1238,%r29,%r1240;
}
	// end inline asm
	// begin inline asm
	{add.f16x2 %r1217,%r1185,%r1212;
}
	// end inline asm
	// begin inline asm
	{shfl.sync.down.b32 %r1220,%r1193,%r1238,%r29,%r1240;
}
	// end inline asm
	// begin inline asm
	{add.f16x2 %r1225,%r1193,%r1220;
}
	// end inline asm
	// begin inline asm
	{shfl.sync.down.b32 %r1228,%r1201,%r1238,%r29,%r1240;
}
	// end inline asm
	// begin inline asm
	{add.f16x2 %r1233,%r1201,%r1228;
}
	// end inline asm
	// begin inline asm
	{shfl.sync.down.b32 %r1236,%r1209,%r1238,%r29,%r1240;
}
	// end inline asm
	// begin inline asm
	{add.f16x2 %r1241,%r1209,%r1236;
}
	// end inline asm
	@%p23 bra 	$L__BB0_33;
	st.shared.v4.u32 	[_ZZ6decodeP6__halfS0_S0_S0_S0_S0_S0_S0_E7local_q+16], {%r1217, %r1225, %r1233, %r1241};
$L__BB0_33:
	setp.gt.u32 	%p24, %r23, 4096;
	ld.shared.v4.u32 	{%r1245, %r1246, %r1247, %r1248}, [%r26];
	st.local.v4.u32 	[%rd4], {%r1245, %r1246, %r1247, %r1248};
	mov.b32 	%r3428, 0;
	mov.u32 	%r3429, %r3428;
	mov.u32 	%r3430, %r3428;
	mov.u32 	%r3431, %r3505;
	@%p24 bra 	$L__BB0_41;
	add.s32 	%r145, %r28, 16;
	max.u32 	%r146, %r24, 1;
	and.b32  	%r147, %r146, 3;
	setp.gt.u32 	%p25, %r23, 1024;
	mov.b32 	%r3428, 0;
	mov.u32 	%r3431, %r3505;
	mov.u32 	%r3427, %r3428;
	@%p25 bra 	$L__BB0_37;
	and.b32  	%r3427, %r146, 8188;
	mov.b32 	%r3428, 0;
	mov.u32 	%r3429, %r3428;
	mov.u32 	%r3430, %r3428;
	mov.u32 	%r3431, %r3505;
	mov.u32 	%r3422, %r3428;
$L__BB0_36:
	add.s32 	%r1252, %r3422, %r25;
	shl.b32 	%r1253, %r1252, 7;
	add.s32 	%r1254, %r145, %r1253;
	mul.wide.u32 	%rd62, %r1254, 2;
	add.s64 	%rd63, %rd2, %rd62;
	ld.global.v4.u32 	{%r1255, %r1256, %r1257, %r1258}, [%rd63];
	mul.wide.u32 	%rd64, %r3422, 2;
	add.s64 	%rd65, %rd4, %rd64;
	ld.local.v4.u16 	{%rs967, %rs1015, %rs1063, %rs1111}, [%rd65];
	mov.b32 	{%rs926, %rs932}, %r1255;
	// begin inline asm
	{mul.f16 %rs924,%rs967,%rs926;
}
	// end inline asm
	mov.b32 	{%rs928, %rs934}, %r3431;
	// begin inline asm
	{add.f16 %rs927,%rs928,%rs924;
}
	// end inline asm
	// begin inline asm
	{mul.f16 %rs930,%rs967,%rs932;
}
	// end inline asm
	// begin inline asm
	{add.f16 %rs933,%rs934,%rs930;
}
	// end inline asm
	mov.b32 	{%rs938, %rs944}, %r1256;
	// begin inline asm
	{mul.f16 %rs936,%rs967,%rs938;
}
	// end inline asm
	mov.b32 	{%rs940, %rs946}, %r3430;
	// begin inline asm
	{add.f16 %rs939,%rs940,%rs936;
}
	// end inline asm
	// begin inline asm
	{mul.f16 %rs942,%rs967,%rs944;
}
	// end inline asm
	// begin inline asm
	{add.f16 %rs945,%rs946,%rs942;
}
	// end inline asm
	mov.b32 	{%rs950, %rs956}, %r1257;
	// begin inline asm
	{mul.f16 %rs948,%rs967,%rs950;
}
	// end inline asm
	mov.b32 	{%rs952, %rs958}, %r3429;
	// begin inline asm
	{add.f16 %rs951,%rs952,%rs948;
}
	// end inline asm
	// begin inline asm
	{mul.f16 %rs954,%rs967,%rs956;
}
	// end inline asm
	// begin inline asm
	{add.f16 %rs957,%rs958,%rs954;
}
	// end inline asm
	mov.b32 	{%rs962, %rs968}, %r1258;
	// begin inline asm
	{mul.f16 %rs960,%rs967,%rs962;
}
	// end inline asm
	mov.b32 	{%rs964, %rs970}, %r3428;
	// begin inline asm
	{add.f16 %rs963,%rs964,%rs960;
}
	// end inline asm
	// begin inline asm
	{mul.f16 %rs966,%rs967,%rs968;
}
	// end inline asm
	// begin inline asm
	{add.f16 %rs969,%rs970,%rs966;
}
	// end inline asm
	add.s32 	%r1259, %r1254, 128;
	mul.wide.u32 	%rd66, %r1259, 2;
	add.s64 	%rd67, %rd2, %rd66;
	ld.global.v4.u32 	{%r1260, %r1261, %r1262, %r1263}, [%rd67];
	mov.b32 	{%rs974, %rs980}, %r1260;
	// begin inline asm
	{mul.f16 %rs972,%rs1015,%rs974;
}
	// end inline asm
	// begin inline asm
	{add.f16 %rs975,%rs927,%rs972;
}
	// end inline asm
	// begin inline asm
	{mul.f16 %rs978,%rs1015,%rs980;
}
	// end inline asm
	// begin inline asm
	{add.f16 %rs981,%rs933,%rs978;
}
	// end inline asm
	mov.b32 	{%rs986, %rs992}, %r1261;
	// begin inline asm
	{mul.f16 %rs984,%rs1015,%rs986;
}
	// end inline asm
	// begin inline asm
	{add.f16 %rs987,%rs939,%rs984;
}
	// end inline asm
	// begin inline asm
	{mul.f16 %rs990,%rs1015,%rs992;
}
	// end inline asm
	// begin inline asm
	{add.f16 %rs993,%rs945,%rs990;
}
	// end inline asm
	mov.b32 	{%rs998, %rs1004}, %r1262;
	// begin inline asm
	{mul.f16 %rs996,%rs1015,%rs998;
}
	// end inline asm
	// begin inline asm
	{add.f16 %rs999,%rs951,%rs996;
}
	// end inline asm
	// begin inline asm
	{mul.f16 %rs1002,%rs1015,%rs1004;
}
	// end inline asm
	// begin inline asm
	{add.f16 %rs1005,%rs957,%rs1002;
}
	// end inline asm
	mov.b32 	{%rs1010, %rs1016}, %r1263;
	// begin inline asm
	{mul.f16 %rs1008,%rs1015,%rs1010;
}
	// end inline asm
	// begin inline asm
	{add.f16 %rs1011,%rs963,%rs1008;
}
	// end inline asm
	// begin inline asm
	{mul.f16 %rs1014,%rs1015,%rs1016;
}
	// end inline asm
	// begin inline asm
	{add.f16 %rs1017,%rs969,%rs1014;
}
	// end inline asm
	add.s32 	%r1264, %r1254, 256;
	mul.wide.u32 	%rd68, %r1264, 2;
	add.s64 	%rd69, %rd2, %rd68;
	ld.global.v4.u32 	{%r1265, %r1266, %r1267, %r1268}, [%rd69];
	mov.b32 	{%rs1022, %rs1028}, %r1265;
	// begin inline asm
	{mul.f16 %rs1020,%rs1063,%rs1022;
}
	// end inline asm
	// begin inline asm
	{add.f16 %rs1023,%rs975,%rs1020;
}
	// end inline asm
	// begin inline asm
	{mul.f16 %rs1026,%rs1063,%rs1028;
}
	// end inline asm
	// begin inline asm
	{add.f16 %rs1029,%rs981,%rs1026;
}
	// end inline asm
	mov.b32 	{%rs1034, %rs1040}, %r1266;
	// begin inline asm
	{mul.f16 %rs1032,%rs1063,%rs1034;
}
	// end inline asm
	// begin inline asm
	{add.f16 %rs1035,%rs987,%rs1032;
}
	// end inline asm
	// begin inline asm
	{mul.f16 %rs1038,%rs1063,%rs1040;
}
	// end inline asm
	// begin inline asm
	{add.f16 %rs1041,%rs993,%rs1038;
}
	// end inline asm
	mov.b32 	{%rs1046, %rs1052}, %r1267;
	// begin inline asm
	{mul.f16 %rs1044,%rs1063,%rs1046;
}
	// end inline asm
	// begin inline asm
	{add.f16 %rs1047,%rs999,%rs1044;
}
	// end inline asm
	// begin inline asm
	{mul.f16 %rs1050,%rs1063,%rs1052;
}
	// end inline asm
	// begin inline asm
	{add.f16 %rs1053,%rs1005,%rs1050;
}
	// end inline asm
	mov.b32 	{%rs1058, %rs1064}, %r1268;
	// begin inline asm
	{mul.f16 %rs1056,%rs1063,%rs1058;
}
	// end inline asm
	// begin inline asm
	{add.f16 %rs1059,%rs1011,%rs1056;
}
	// end inline asm
	// begin inline asm
	{mul.f16 %rs1062,%rs1063,%rs1064;
}
	// end inline asm
	// begin inline asm
	{add.f16 %rs1065,%rs1017,%rs1062;
}
	// end inline asm
	add.s32 	%r1269, %r1254, 384;
	mul.wide.u32 	%rd70, %r1269, 2;
	add.s64 	%rd71, %rd2, %rd70;
	ld.global.v4.u32 	{%r1270, %r1271, %r1272, %r1273}, [%rd71];
	mov.b32 	{%rs1070, %rs1076}, %r1270;
	// begin inline asm
	{mul.f16 %rs1068,%rs1111,%rs1070;
}
	// end inline asm
	// begin inline asm
	{add.f16 %rs1071,%rs1023,%rs1068;
}
	// end inline asm
	// begin inline asm
	{mul.f16 %rs1074,%rs1111,%rs1076;
}
	// end inline asm
	// begin inline asm
	{add.f16 %rs1077,%rs1029,%rs1074;
}
	// end inline asm
	mov.b32 	%r3431, {%rs1071, %rs1077};
	mov.b32 	{%rs1082, %rs1088}, %r1271;
	// begin inline asm
	{mul.f16 %rs1080,%rs1111,%rs1082;
}
	// end inline asm
	// begin inline asm
	{add.f16 %rs1083,%rs1035,%rs1080;
}
	// end inline asm
	// begin inline asm
	{mul.f16 %rs1086,%rs1111,%rs1088;
}
	// end inline asm
	// begin inline asm
	{add.f16 %rs1089,%rs1041,%rs1086;
}
	// end inline asm
	mov.b32 	%r3430, {%rs1083, %rs1089};
	mov.b32 	{%rs1094, %rs1100}, %r1272;
	// begin inline asm
	{mul.f16 %rs1092,%rs1111,%rs1094;
}
	// end inline asm
	// begin inline asm
	{add.f16 %rs1095,%rs1047,%rs1092;
}
	// end inline asm
	// begin inline asm
	{mul.f16 %rs1098,%rs1111,%rs1100;
}
	// end inline asm
	// begin inline asm
	{add.f16 %rs1101,%rs1053,%rs1098;
}
	// end inline asm
	mov.b32 	%r3429, {%rs1095, %rs1101};
	mov.b32 	{%rs1106, %rs1112}, %r1273;
	// begin inline asm
	{mul.f16 %rs1104,%rs1111,%rs1106;
}
	// end inline asm
	// begin inline asm
	{add.f16 %rs1107,%rs1059,%rs1104;
}
	// end inline asm
	// begin inline asm
	{mul.f16 %rs1110,%rs1111,%rs1112;
}
	// end inline asm
	// begin inline asm
	{add.f16 %rs1113,%rs1065,%rs1110;
}
	// end inline asm
	mov.b32 	%r3428, {%rs1107, %rs1113};
	add.s32 	%r3422, %r3422, 4;
	setp.ne.s32 	%p26, %r3422, %r3427;
	@%p26 bra 	$L__BB0_36;
$L__BB0_37:
	setp.eq.s32 	%p27, %r147, 0;
	@%p27 bra 	$L__BB0_41;
	add.s32 	%r1274, %r3427, %r25;
	shl.b32 	%r1275, %r1274, 7;
	add.s32 	%r172, %r145, %r1275;
	mul.wide.u32 	%rd72, %r172, 2;
	add.s64 	%rd73, %rd2, %rd72;
	ld.global.v4.u32 	{%r1276, %r1277, %r1278, %r1279}, [%rd73];
	mul.wide.u32 	%rd74, %r3427, 2;
	add.s64 	%rd7, %rd4, %rd74;
	ld.local.u16 	%rs1121, [%rd7];
	mov.b32 	{%rs1122, %rs1128}, %r1276;
	// begin inline asm
	{mul.f16 %rs1120,%rs1121,%rs1122;
}
	// end inline asm
	mov.b32 	{%rs1124, %rs1130}, %r3431;
	// begin inline asm
	{add.f16 %rs1123,%rs1124,%rs1120;
}
	// end inline asm
	// begin inline asm
	{mul.f16 %rs1126,%rs1121,%rs1128;
}
	// end inline asm
	// begin inline asm
	{add.f16 %rs1129,%rs1130,%rs1126;
}
	// end inline asm
	mov.b32 	%r3431, {%rs1123, %rs1129};
	mov.b32 	{%rs1134, %rs1140}, %r1277;
	// begin inline asm
	{mul.f16 %rs1132,%rs1121,%rs1134;
}
	// end inline asm
	mov.b32 	{%rs1136, %rs1142}, %r3430;
	// begin inline asm
	{add.f16 %rs1135,%rs1136,%rs1132;
}
	// end inline asm
	// begin inline asm
	{mul.f16 %rs1138,%rs1121,%rs1140;
}
	// end inline asm
	// begin inline asm
	{add.f16 %rs1141,%rs1142,%rs1138;
}
	// end inline asm
	mov.b32 	%r3430, {%rs1135, %rs1141};
	mov.b32 	{%rs1146, %rs1152}, %r1278;
	// begin inline asm
	{mul.f16 %rs1144,%rs1121,%rs1146;
}
	// end inline asm
	mov.b32 	{%rs1148, %rs1154}, %r3429;
	// begin inline asm
	{add.f16 %rs1147,%rs1148,%rs1144;
}
	// end inline asm
	// begin inline asm
	{mul.f16 %rs1150,%rs1121,%rs1152;
}
	// end inline asm
	// begin inline asm
	{add.f16 %rs1153,%rs1154,%rs1150;
}
	// end inline asm
	mov.b32 	%r3429, {%rs1147, %rs1153};
	mov.b32 	{%rs1158, %rs1164}, %r1279;
	// begin inline asm
	{mul.f16 %rs1156,%rs1121,%rs1158;
}
	// end inline asm
	mov.b32 	{%rs1160, %rs1166}, %r3428;
	// begin inline asm
	{add.f16 %rs1159,%rs1160,%rs1156;
}
	// end inline asm
	// begin inline asm
	{mul.f16 %rs1162,%rs1121,%rs1164;
}
	// end inline asm
	// begin inline asm
	{add.f16 %rs1165,%rs1166,%rs1162;
}
	// end inline asm
	mov.b32 	%r3428, {%rs1159, %rs1165};
	setp.eq.s32 	%p28, %r147, 1;
	@%p28 bra 	$L__BB0_41;
	add.s32 	%r1280, %r172, 128;
	mul.wide.u32 	%rd75, %r1280, 2;
	add.s64 	%rd76, %rd2, %rd75;
	ld.global.v4.u32 	{%r1281, %r1282, %r1283, %r1284}, [%rd76];
	ld.local.u16 	%rs1169, [%rd7+2];
	mov.b32 	{%rs1170, %rs1176}, %r1281;
	// begin inline asm
	{mul.f16 %rs1168,%rs1169,%rs1170;
}
	// end inline asm
	// begin inline asm
	{add.f16 %rs1171,%rs1123,%rs1168;
}
	// end inline asm
	// begin inline asm
	{mul.f16 %rs1174,%rs1169,%rs1176;
}
	// end inline asm
	// begin inline asm
	{add.f16 %rs1177,%rs1129,%rs1174;
}
	// end inline asm
	mov.b32 	%r3431, {%rs1171, %rs1177};
	mov.b32 	{%rs1182, %rs1188}, %r1282;
	// begin inline asm
	{mul.f16 %rs1180,%rs1169,%rs1182;
}
	// end inline asm
	// begin inline asm
	{add.f16 %rs1183,%rs1135,%rs1180;
}
	// end inline asm
	// begin inline asm
	{mul.f16 %rs1186,%rs1169,%rs1188;
}
	// end inline asm
	// begin inline asm
	{add.f16 %rs1189,%rs1141,%rs1186;
}
	// end inline asm
	mov.b32 	%r3430, {%rs1183, %rs1189};
	mov.b32 	{%rs1194, %rs1200}, %r1283;
	// begin inline asm
	{mul.f16 %rs1192,%rs1169,%rs1194;
}
	// end inline asm
	// begin inline asm
	{add.f16 %rs1195,%rs1147,%rs1192;
}
	// end inline asm
	// begin inline asm
	{mul.f16 %rs1198,%rs1169,%rs1200;
}
	// end inline asm
	// begin inline asm
	{add.f16 %rs1201,%rs1153,%rs1198;
}
	// end inline asm
	mov.b32 	%r3429, {%rs1195, %rs1201};
	mov.b32 	{%rs1206, %rs1212}, %r1284;
	// begin inline asm
	{mul.f16 %rs1204,%rs1169,%rs1206;
}
	// end inline asm
	// begin inline asm
	{add.f16 %rs1207,%rs1159,%rs1204;
}
	// end inline asm
	// begin inline asm
	{mul.f16 %rs1210,%rs1169,%rs1212;
}
	// end inline asm
	// begin inline asm
	{add.f16 %rs1213,%rs1165,%rs1210;
}
	// end inline asm
	mov.b32 	%r3428, {%rs1207, %rs1213};
	setp.eq.s32 	%p29, %r147, 2;
	@%p29 bra 	$L__BB0_41;
	add.s32 	%r1285, %r172, 256;
	mul.wide.u32 	%rd77, %r1285, 2;
	add.s64 	%rd78, %rd2, %rd77;
	ld.global.v4.u32 	{%r1286, %r1287, %r1288, %r1289}, [%rd78];
	ld.local.u16 	%rs1217, [%rd7+4];
	mov.b32 	{%rs1218, %rs1224}, %r1286;
	// begin inline asm
	{mul.f16 %rs1216,%rs1217,%rs1218;
}
	// end inline asm
	// begin inline asm
	{add.f16 %rs1219,%rs1171,%rs1216;
}
	// end inline asm
	// begin inline asm
	{mul.f16 %rs1222,%rs1217,%rs1224;
}
	// end inline asm
	// begin inline asm
	{add.f16 %rs1225,%rs1177,%rs1222;
}
	// end inline asm
	mov.b32 	%r3431, {%rs1219, %rs1225};
	mov.b32 	{%rs1230, %rs1236}, %r1287;
	// begin inline asm
	{mul.f16 %rs1228,%rs1217,%rs1230;
}
	// end inline asm
	// begin inline asm
	{add.f16 %rs1231,%rs1183,%rs1228;
}
	// end inline asm
	// begin inline asm
	{mul.f16 %rs1234,%rs1217,%rs1236;
}
	// end inline asm
	// begin inline asm
	{add.f16 %rs1237,%rs1189,%rs1234;
}
	// end inline asm
	mov.b32 	%r3430, {%rs1231, %rs1237};
	mov.b32 	{%rs1242, %rs1248}, %r1288;
	// begin inline asm
	{mul.f16 %rs1240,%rs1217,%rs1242;
}
	// end inline asm
	// begin inline asm
	{add.f16 %rs1243,%rs1195,%rs1240;
}
	// end inline asm
	// begin inline asm
	{mul.f16 %rs1246,%rs1217,%rs1248;
}
	// end inline asm
	// begin inline asm
	{add.f16 %rs1249,%rs1201,%rs1246;
}
	// end inline asm
	mov.b32 	%r3429, {%rs1243, %rs1249};
	mov.b32 	{%rs1254, %rs1260}, %r1289;
	// begin inline asm
	{mul.f16 %rs1252,%rs1217,%rs1254;
}
	// end inline asm
	// begin inline asm
	{add.f16 %rs1255,%rs1207,%rs1252;
}
	// end inline asm
	// begin inline asm
	{mul.f16 %rs1258,%rs1217,%rs1260;
}
	// end inline asm
	// begin inline asm
	{add.f16 %rs1261,%rs1213,%rs1258;
}
	// end inline asm
	mov.b32 	%r3428, {%rs1255, %rs1261};
$L__BB0_41:
	setp.ne.s32 	%p30, %r10, 0;
	mov.b32 	%r1316, 16;
	mov.b32 	%r1446, -1;
	// begin inline asm
	{shfl.sync.down.b32 %r1290,%r3431,%r1316,%r29,%r1446;
}
	// end inline asm
	// begin inline asm
	{add.f16x2 %r1295,%r3431,%r1290;
}
	// end inline asm
	// begin inline asm
	{shfl.sync.down.b32 %r1298,%r3430,%r1316,%r29,%r1446;
}
	// end inline asm
	// begin inline asm
	{add.f16x2 %r1303,%r3430,%r1298;
}
	// end inline asm
	// begin inline asm
	{shfl.sync.down.b32 %r1306,%r3429,%r1316,%r29,%r1446;
}
	// end inline asm
	// begin inline asm
	{add.f16x2 %r1311,%r3429,%r1306;
}
	// end inline asm
	// begin inline asm
	{shfl.sync.down.b32 %r1314,%r3428,%r1316,%r29,%r1446;
}
	// end inline asm
	// begin inline asm
	{add.f16x2 %r1319,%r3428,%r1314;
}
	// end inline asm
	mov.b32 	%r1348, 8;
	// begin inline asm
	{shfl.sync.down.b32 %r1322,%r1295,%r1348,%r29,%r1446;
}
	// end inline asm
	// begin inline asm
	{add.f16x2 %r1327,%r1295,%r1322;
}
	// end inline asm
	// begin inline asm
	{shfl.sync.down.b32 %r1330,%r1303,%r1348,%r29,%r1446;
}
	// end inline asm
	// begin inline asm
	{add.f16x2 %r1335,%r1303,%r1330;
}
	// end inline asm
	// begin inline asm
	{shfl.sync.down.b32 %r1338,%r1311,%r1348,%r29,%r1446;
}
	// end inline asm
	// begin inline asm
	{add.f16x2 %r1343,%r1311,%r1338;
}
	// end inline asm
	// begin inline asm
	{shfl.sync.down.b32 %r1346,%r1319,%r1348,%r29,%r1446;
}
	// end inline asm
	// begin inline asm
	{add.f16x2 %r1351,%r1319,%r1346;
}
	// end inline asm
	mov.b32 	%r1380, 4;
	// begin inline asm
	{shfl.sync.down.b32 %r1354,%r1327,%r1380,%r29,%r1446;
}
	// end inline asm
	// begin inline asm
	{add.f16x2 %r1359,%r1327,%r1354;
}
	// end inline asm
	// begin inline asm
	{shfl.sync.down.b32 %r1362,%r1335,%r1380,%r29,%r1446;
}
	// end inline asm
	// begin inline asm
	{add.f16x2 %r1367,%r1335,%r1362;
}
	// end inline asm
	// begin inline asm
	{shfl.sync.down.b32 %r1370,%r1343,%r1380,%r29,%r1446;
}
	// end inline asm
	// begin inline asm
	{add.f16x2 %r1375,%r1343,%r1370;
}
	// end inline asm
	// begin inline asm
	{shfl.sync.down.b32 %r1378,%r1351,%r1380,%r29,%r1446;
}
	// end inline asm
	// begin inline asm
	{add.f16x2 %r1383,%r1351,%r1378;
}
	// end inline asm
	mov.b32 	%r1412, 2;
	// begin inline asm
	{shfl.sync.down.b32 %r1386,%r1359,%r1412,%r29,%r1446;
}
	// end inline asm
	// begin inline asm
	{add.f16x2 %r1391,%r1359,%r1386;
}
	// end inline asm
	// begin inline asm
	{shfl.sync.down.b32 %r1394,%r1367,%r1412,%r29,%r1446;
}
	// end inline asm
	// begin inline asm
	{add.f16x2 %r1399,%r1367,%r1394;
}
	// end inline asm
	// begin inline asm
	{shfl.sync.down.b32 %r1402,%r1375,%r1412,%r29,%r1446;
}
	// end inline asm
	// begin inline asm
	{add.f16x2 %r1407,%r1375,%r1402;
}
	// end inline asm
	// begin inline asm
	{shfl.sync.down.b32 %r1410,%r1383,%r1412,%r29,%r1446;
}
	// end inline asm
	// begin inline asm
	{add.f16x2 %r1415,%r1383,%r1410;
}
	// end inline asm
	mov.b32 	%r1444, 1;
	// begin inline asm
	{shfl.sync.down.b32 %r1418,%r1391,%r1444,%r29,%r1446;
}
	// end inline asm
	// begin inline asm
	{add.f16x2 %r1423,%r1391,%r1418;
}
	// end inline asm
	// begin inline asm
	{shfl.sync.down.b32 %r1426,%r1399,%r1444,%r29,%r1446;
}
	// end inline asm
	// begin inline asm
	{add.f16x2 %r1431,%r1399,%r1426;
}
	// end inline asm
	// begin inline asm
	{shfl.sync.down.b32 %r1434,%r1407,%r1444,%r29,%r1446;
}
	// end inline asm
	// begin inline asm
	{add.f16x2 %r1439,%r1407,%r1434;
}
	// end inline asm
	// begin inline asm
	{shfl.sync.down.b32 %r1442,%r1415,%r1444,%r29,%r1446;
}
	// end inline asm
	// begin inline asm
	{add.f16x2 %r1447,%r1415,%r1442;
}
	// end inline asm
	@%p30 bra 	$L__BB0_43;
	st.shared.v4.u32 	[%r75], {%r1423, %r1431, %r1439, %r1447};
$L__BB0_43:
	setp.ne.s32 	%p31, %r9, 0;
	bar.sync 	0;
	mov.b32 	%r1476, 8;
	mov.b32 	%r1574, -1;
	// begin inline asm
	{shfl.sync.down.b32 %r1450,%r1423,%r1476,%r29,%r1574;
}
	// end inline asm
	// begin inline asm
	{add.f16x2 %r1455,%r1423,%r1450;
}
	// end inline asm
	// begin inline asm
	{shfl.sync.down.b32 %r1458,%r1431,%r1476,%r29,%r1574;
}
	// end inline asm
	// begin inline asm
	{add.f16x2 %r1463,%r1431,%r1458;
}
	// end inline asm
	// begin inline asm
	{shfl.sync.down.b32 %r1466,%r1439,%r1476,%r29,%r1574;
}
	// end inline asm
	// begin inline asm
	{add.f16x2 %r1471,%r1439,%r1466;
}
	// end inline asm
	// begin inline asm
	{shfl.sync.down.b32 %r1474,%r1447,%r1476,%r29,%r1574;
}
	// end inline asm
	// begin inline asm
	{add.f16x2 %r1479,%r1447,%r1474;
}
	// end inline asm
	mov.b32 	%r1508, 4;
	// begin inline asm
	{shfl.sync.down.b32 %r1482,%r1455,%r1508,%r29,%r1574;
}
	// end inline asm
	// begin inline asm
	{add.f16x2 %r1487,%r1455,%r1482;
}
	// end inline asm
	// begin inline asm
	{shfl.sync.down.b32 %r1490,%r1463,%r1508,%r29,%r1574;
}
	// end inline asm
	// begin inline asm
	{add.f16x2 %r1495,%r1463,%r1490;
}
	// end inline asm
	// begin inline asm
	{shfl.sync.down.b32 %r1498,%r1471,%r1508,%r29,%r1574;
}
	// end inline asm
	// begin inline asm
	{add.f16x2 %r1503,%r1471,%r1498;
}
	// end inline asm
	// begin inline asm
	{shfl.sync.down.b32 %r1506,%r1479,%r1508,%r29,%r1574;
}
	// end inline asm
	// begin inline asm
	{add.f16x2 %r1511,%r1479,%r1506;
}
	// end inline asm
	mov.b32 	%r1540, 2;
	// begin inline asm
	{shfl.sync.down.b32 %r1514,%r1487,%r1540,%r29,%r1574;
}
	// end inline asm
	// begin inline asm
	{add.f16x2 %r1519,%r1487,%r1514;
}
	// end inline asm
	// begin inline asm
	{shfl.sync.down.b32 %r1522,%r1495,%r1540,%r29,%r1574;
}
	// end inline asm
	// begin inline asm
	{add.f16x2 %r1527,%r1495,%r1522;
}
	// end inline asm
	// begin inline asm
	{shfl.sync.down.b32 %r1530,%r1503,%r1540,%r29,%r1574;
}
	// end inline asm
	// begin inline asm
	{add.f16x2 %r1535,%r1503,%r1530;
}
	// end inline asm
	// begin inline asm
	{shfl.sync.down.b32 %r1538,%r1511,%r1540,%r29,%r1574;
}
	// end inline asm
	// begin inline asm
	{add.f16x2 %r1543,%r1511,%r1538;
}
	// end inline asm
	mov.b32 	%r1572, 1;
	// begin inline asm
	{shfl.sync.down.b32 %r1546,%r1519,%r1572,%r29,%r1574;
}
	// end inline asm
	// begin inline asm
	{add.f16x2 %r1551,%r1519,%r1546;
}
	// end inline asm
	// begin inline asm
	{shfl.sync.down.b32 %r1554,%r1527,%r1572,%r29,%r1574;
}
	// end inline asm
	// begin inline asm
	{add.f16x2 %r1559,%r1527,%r1554;
}
	// end inline asm
	// begin inline asm
	{shfl.sync.down.b32 %r1562,%r1535,%r1572,%r29,%r1574;
}
	// end inline asm
	// begin inline asm
	{add.f16x2 %r1567,%r1535,%r1562;
}
	// end inline asm
	// begin inline asm
	{shfl.sync.down.b32 %r1570,%r1543,%r1572,%r29,%r1574;
}
	// end inline asm
	// begin inline asm
	{add.f16x2 %r1575,%r1543,%r1570;
}
	// end inline asm
	@%p31 bra 	$L__BB0_45;
	st.shared.v4.u32 	[_ZZ6decodeP6__halfS0_S0_S0_S0_S0_S0_S0_E7local_q+32], {%r1551, %r1559, %r1567, %r1575};
$L__BB0_45:
	setp.gt.u32 	%p32, %r23, 4096;
	ld.shared.v4.u32 	{%r1579, %r1580, %r1581, %r1582}, [%r26];
	st.local.v4.u32 	[%rd4], {%r1579, %r1580, %r1581, %r1582};
	mov.b32 	%r3442, 0;
	mov.u32 	%r3443, %r3442;
	mov.u32 	%r3444, %r3442;
	mov.u32 	%r3445, %r3505;
	@%p32 bra 	$L__BB0_53;
	add.s32 	%r197, %r28, 24;
	max.u32 	%r198, %r24, 1;
	and.b32  	%r199, %r198, 3;
	setp.gt.u32 	%p33, %r23, 1024;
	mov.b32 	%r3442, 0;
	mov.u32 	%r3445, %r3505;
	mov.u32 	%r3441, %r3442;
	@%p33 bra 	$L__BB0_49;
	and.b32  	%r3441, %r198, 8188;
	mov.b32 	%r3442, 0;
	mov.u32 	%r3443, %r3442;
	mov.u32 	%r3444, %r3442;
	mov.u32 	%r3445, %r3505;
	mov.u32 	%r3436, %r3442;
$L__BB0_48:
	add.s32 	%r1586, %r3436, %r25;
	shl.b32 	%r1587, %r1586, 7;
	add.s32 	%r1588, %r197, %r1587;
	mul.wide.u32 	%rd79, %r1588, 2;
	add.s64 	%rd80, %rd2, %rd79;
	ld.global.v4.u32 	{%r1589, %r1590, %r1591, %r1592}, [%rd80];
	mul.wide.u32 	%rd81, %r3436, 2;
	add.s64 	%rd82, %rd4, %rd81;
	ld.local.v4.u16 	{%rs1307, %rs1355, %rs1403, %rs1451}, [%rd82];
	mov.b32 	{%rs1266, %rs1272}, %r1589;
	// begin inline asm
	{mul.f16 %rs1264,%rs1307,%rs1266;
}
	// end inline asm
	mov.b32 	{%rs1268, %rs1274}, %r3445;
	// begin inline asm
	{add.f16 %rs1267,%rs1268,%rs1264;
}
	// end inline asm
	// begin inline asm
	{mul.f16 %rs1270,%rs1307,%rs1272;
}
	// end inline asm
	// begin inline asm
	{add.f16 %rs1273,%rs1274,%rs1270;
}
	// end inline asm
	mov.b32 	{%rs1278, %rs1284}, %r1590;
	// begin inline asm
	{mul.f16 %rs1276,%rs1307,%rs1278;
}
	// end inline asm
	mov.b32 	{%rs1280, %rs1286}, %r3444;
	// begin inline asm
	{add.f16 %rs1279,%rs1280,%rs1276;
}
	// end inline asm
	// begin inline asm
	{mul.f16 %rs1282,%rs1307,%rs1284;
}
	// end inline asm
	// begin inline asm
	{add.f16 %rs1285,%rs1286,%rs1282;
}
	// end inline asm
	mov.b32 	{%rs1290, %rs1296}, %r1591;
	// begin inline asm
	{mul.f16 %rs1288,%rs1307,%rs1290;
}
	// end inline asm
	mov.b32 	{%rs1292, %rs1298}, %r3443;
	// begin inline asm
	{add.f16 %rs1291,%rs1292,%rs1288;
}
	// end inline asm
	// begin inline asm
	{mul.f16 %rs1294,%rs1307,%rs1296;
}
	// end inline asm
	// begin inline asm
	{add.f16 %rs1297,%rs1298,%rs1294;
}
	// end inline asm
	mov.b32 	{%rs1302, %rs1308}, %r1592;
	// begin inline asm
	{mul.f16 %rs1300,%rs1307,%rs1302;
}
	// end inline asm
	mov.b32 	{%rs1304, %rs1310}, %r3442;
	// begin inline asm
	{add.f16 %rs1303,%rs1304,%rs1300;
}
	// end inline asm
	// begin inline asm
	{mul.f16 %rs1306,%rs1307,%rs1308;
}
	// end inline asm
	// begin inline asm
	{add.f16 %rs1309,%rs1310,%rs1306;
}
	// end inline asm
	add.s32 	%r1593, %r1588, 128;
	mul.wide.u32 	%rd83, %r1593, 2;
	add.s64 	%rd84, %rd2, %rd83;
	ld.global.v4.u32 	{%r1594, %r1595, %r1596, %r1597}, [%rd84];
	mov.b32 	{%rs1314, %rs1320}, %r1594;
	// begin inline asm
	{mul.f16 %rs1312,%rs1355,%rs1314;
}
	// end inline asm
	// begin inline asm
	{add.f16 %rs1315,%rs1267,%rs1312;
}
	// end inline asm
	// begin inline asm
	{mul.f16 %rs1318,%rs1355,%rs1320;
}
	// end inline asm
	// begin inline asm
	{add.f16 %rs1321,%rs1273,%rs1318;
}
	// end inline asm
	mov.b32 	{%rs1326, %rs1332}, %r1595;
	// begin inline asm
	{mul.f16 %rs1324,%rs1355,%rs1326;
}
	// end inline asm
	// begin inline asm
	{add.f16 %rs1327,%rs1279,%rs1324;
}
	// end inline asm
	// begin inline asm
	{mul.f16 %rs1330,%rs1355,%rs1332;
}
	// end inline asm
	// begin inline asm
	{add.f16 %rs1333,%rs1285,%rs1330;
}
	// end inline asm
	mov.b32 	{%rs1338, %rs1344}, %r1596;
	// begin inline asm
	{mul.f16 %rs1336,%rs1355,%rs1338;
}
	// end inline asm
	// begin inline asm
	{add.f16 %rs1339,%rs1291,%rs1336;
}
	// end inline asm
	// begin inline asm
	{mul.f16 %rs1342,%rs1355,%rs1344;
}
	// end inline asm
	// begin inline asm
	{add.f16 %rs1345,%rs1297,%rs1342;
}
	// end inline asm
	mov.b32 	{%rs1350, %rs1356}, %r1597;
	// begin inline asm
	{mul.f16 %rs1348,%rs1355,%rs1350;
}
	// end inline asm
	// begin inline asm
	{add.f16 %rs1351,%rs1303,%rs1348;
}
	// end inline asm
	// begin inline asm
	{mul.f16 %rs1354,%rs1355,%rs1356;
}
	// end inline asm
	// begin inline asm
	{add.f16 %rs1357,%rs1309,%rs1354;
}
	// end inline asm
	add.s32 	%r1598, %r1588, 256;
	mul.wide.u32 	%rd85, %r1598, 2;
	add.s64 	%rd86, %rd2, %rd85;
	ld.global.v4.u32 	{%r1599, %r1600, %r1601, %r1602}, [%rd86];
	mov.b32 	{%rs1362, %rs1368}, %r1599;
	// begin inline asm
	{mul.f16 %rs1360,%rs1403,%rs1362;
}
	// end inline asm
	// begin inline asm
	{add.f16 %rs1363,%rs1315,%rs1360;
}
	// end inline asm
	// begin inline asm
	{mul.f16 %rs1366,%rs1403,%rs1368;
}
	// end inline asm
	// begin inline asm
	{add.f16 %rs1369,%rs1321,%rs1366;
}
	// end inline asm
	mov.b32 	{%rs1374, %rs1380}, %r1600;
	// begin inline asm
	{mul.f16 %rs1372,%rs1403,%rs1374;
}
	// end inline asm
	// begin inline asm
	{add.f16 %rs1375,%rs1327,%rs1372;
}
	// end inline asm
	// begin inline asm
	{mul.f16 %rs1378,%rs1403,%rs1380;
}
	// end inline asm
	// begin inline asm
	{add.f16 %rs1381,%rs1333,%rs1378;
}
	// end inline asm
	mov.b32 	{%rs1386, %rs1392}, %r1601;
	// begin inline asm
	{mul.f16 %rs1384,%rs1403,%rs1386;
}
	// end inline asm
	// begin inline asm
	{add.f16 %rs1387,%rs1339,%rs1384;
}
	// end inline asm
	// begin inline asm
	{mul.f16 %rs1390,%rs1403,%rs1392;
}
	// end inline asm
	// begin inline asm
	{add.f16 %rs1393,%rs1345,%rs1390;
}
	// end inline asm
	mov.b32 	{%rs1398, %rs1404}, %r1602;
	// begin inline asm
	{mul.f16 %rs1396,%rs1403,%rs1398;
}
	// end inline asm
	// begin inline asm
	{add.f16 %rs1399,%rs1351,%rs1396;
}
	// end inline asm
	// begin inline asm
	{mul.f16 %rs1402,%rs1403,%rs1404;
}
	// end inline asm
	// begin inline asm
	{add.f16 %rs1405,%rs1357,%rs1402;
}
	// end inline asm
	add.s32 	%r1603, %r1588, 384;
	mul.wide.u32 	%rd87, %r1603, 2;
	add.s64 	%rd88, %rd2, %rd87;
	ld.global.v4.u32 	{%r1604, %r1605, %r1606, %r1607}, [%rd88];
	mov.b32 	{%rs1410, %rs1416}, %r1604;
	// begin inline asm
	{mul.f16 %rs1408,%rs1451,%rs1410;
}
	// end inline asm
	// begin inline asm
	{add.f16 %rs1411,%rs1363,%rs1408;
}
	// end inline asm
	// begin inline asm
	{mul.f16 %rs1414,%rs1451,%rs1416;
}
	// end inline asm
	// begin inline asm
	{add.f16 %rs1417,%rs1369,%rs1414;
}
	// end inline asm
	mov.b32 	%r3445, {%rs1411, %rs1417};
	mov.b32 	{%rs1422, %rs1428}, %r1605;
	// begin inline asm
	{mul.f16 %rs1420,%rs1451,%rs1422;
}
	// end inline asm
	// begin inline asm
	{add.f16 %rs1423,%rs1375,%rs1420;
}
	// end inline asm
	// begin inline asm
	{mul.f16 %rs1426,%rs1451,%rs1428;
}
	// end inline asm
	// begin inline asm
	{add.f16 %rs1429,%rs1381,%rs1426;
}
	// end inline asm
	mov.b32 	%r3444, {%rs1423, %rs1429};
	mov.b32 	{%rs1434, %rs1440}, %r1606;
	// begin inline asm
	{mul.f16 %rs1432,%rs1451,%rs1434;
}
	// end inline asm
	// begin inline asm
	{add.f16 %rs1435,%rs1387,%rs1432;
}
	// end inline asm
	// begin inline asm
	{mul.f16 %rs1438,%rs1451,%rs1440;
}
	// end inline asm
	// begin inline asm
	{add.f16 %rs1441,%rs1393,%rs1438;
}
	// end inline asm
	mov.b32 	%r3443, {%rs1435, %rs1441};
	mov.b32 	{%rs1446, %rs1452}, %r1607;
	// begin inline asm
	{mul.f16 %rs1444,%rs1451,%rs1446;
}
	// end inline asm
	// begin inline asm
	{add.f16 %rs1447,%rs1399,%rs1444;
}
	// end inline asm
	// begin inline asm
	{mul.f16 %rs1450,%rs1451,%rs1452;
}
	// end inline asm
	// begin inline asm
	{add.f16 %rs1453,%rs1405,%rs1450;
}
	// end inline asm
	mov.b32 	%r3442, {%rs1447, %rs1453};
	add.s32 	%r3436, %r3436, 4;
	setp.ne.s32 	%p34, %r3436, %r3441;
	@%p34 bra 	$L__BB0_48;
$L__BB0_49:
	setp.eq.s32 	%p35, %r199, 0;
	@%p35 bra 	$L__BB0_53;
	add.s32 	%r1608, %r3441, %r25;
	shl.b32 	%r1609, %r1608, 7;
	add.s32 	%r224, %r197, %r1609;
	mul.wide.u32 	%rd89, %r224, 2;
	add.s64 	%rd90, %rd2, %rd89;
	ld.global.v4.u32 	{%r1610, %r1611, %r1612, %r1613}, [%rd90];
	mul.wide.u32 	%rd91, %r3441, 2;
	add.s64 	%rd8, %rd4, %rd91;
	ld.local.u16 	%rs1461, [%rd8];
	mov.b32 	{%rs1462, %rs1468}, %r1610;
	// begin inline asm
	{mul.f16 %rs1460,%rs1461,%rs1462;
}
	// end inline asm
	mov.b32 	{%rs1464, %rs1470}, %r3445;
	// begin inline asm
	{add.f16 %rs1463,%rs1464,%rs1460;
}
	// end inline asm
	// begin inline asm
	{mul.f16 %rs1466,%rs1461,%rs1468;
}
	// end inline asm
	// begin inline asm
	{add.f16 %rs1469,%rs1470,%rs1466;
}
	// end inline asm
	mov.b32 	%r3445, {%rs1463, %rs1469};
	mov.b32 	{%rs1474, %rs1480}, %r1611;
	// begin inline asm
	{mul.f16 %rs1472,%rs1461,%rs1474;
}
	// end inline asm
	mov.b32 	{%rs1476, %rs1482}, %r3444;
	// begin inline asm
	{add.f16 %rs1475,%rs1476,%rs1472;
}
	// end inline asm
	// begin inline asm
	{mul.f16 %rs1478,%rs1461,%rs1480;
}
	// end inline asm
	// begin inline asm
	{add.f16 %rs1481,%rs1482,%rs1478;
}
	// end inline asm
	mov.b32 	%r3444, {%rs1475, %rs1481};
	mov.b32 	{%rs1486, %rs1492}, %r1612;
	// begin inline asm
	{mul.f16 %rs1484,%rs1461,%rs1486;
}
	// end inline asm
	mov.b32 	{%rs1488, %rs1494}, %r3443;
	// begin inline asm
	{add.f16 %rs1487,%rs1488,%rs1484;
}
	// end inline asm
	// begin inline asm
	{mul.f16 %rs1490,%rs1461,%rs1492;
}
	// end inline asm
	// begin inline asm
	{add.f16 %rs1493,%rs1494,%rs1490;
}
	// end inline asm
	mov.b32 	%r3443, {%rs1487, %rs1493};
	mov.b32 	{%rs1498, %rs1504}, %r1613;
	// begin inline asm
	{mul.f16 %rs1496,%rs1461,%rs1498;
}
	// end inline asm
	mov.b32 	{%rs1500, %rs1506}, %r3442;
	// begin inline asm
	{add.f16 %rs1499,%rs1500,%rs1496;
}
	// end inline asm
	// begin inline asm
	{mul.f16 %rs1502,%rs1461,%rs1504;
}
	// end inline asm
	// begin inline asm
	{add.f16 %rs1505,%rs1506,%rs1502;
}
	// end inline asm
	mov.b32 	%r3442, {%rs1499, %rs1505};
	setp.eq.s32 	%p36, %r199, 1;
	@%p36 bra 	$L__BB0_53;
	add.s32 	%r1614, %r224, 128;
	mul.wide.u32 	%rd92, %r1614, 2;
	add.s64 	%rd93, %rd2, %rd92;
	ld.global.v4.u32 	{%r1615, %r1616, %r1617, %r1618}, [%rd93];
	ld.local.u16 	%rs1509, [%rd8+2];
	mov.b32 	{%rs1510, %rs1516}, %r1615;
	// begin inline asm
	{mul.f16 %rs1508,%rs1509,%rs1510;
}
	// end inline asm
	// begin inline asm
	{add.f16 %rs1511,%rs1463,%rs1508;
}
	// end inline asm
	// begin inline asm
	{mul.f16 %rs1514,%rs1509,%rs1516;
}
	// end inline asm
	// begin inline asm
	{add.f16 %rs1517,%rs1469,%rs1514;
}
	// end inline asm
	mov.b32 	%r3445, {%rs1511, %rs1517};
	mov.b32 	{%rs1522, %rs1528}, %r1616;
	// begin inline asm
	{mul.f16 %rs1520,%rs1509,%rs1522;
}
	// end inline asm
	// begin inline asm
	{add.f16 %rs1523,%rs1475,%rs1520;
}
	// end inline asm
	// begin inline asm
	{mul.f16 %rs1526,%rs1509,%rs1528;
}
	// end inline asm
	// begin inline asm
	{add.f16 %rs1529,%rs1481,%rs1526;
}
	// end inline asm
	mov.b32 	%r3444, {%rs1523, %rs1529};
	mov.b32 	{%rs1534, %rs1540}, %r1617;
	// begin inline asm
	{mul.f16 %rs1532,%rs1509,%rs1534;
}
	// end inline asm
	// begin inline asm
	{add.f16 %rs1535,%rs1487,%rs1532;
}
	// end inline asm
	// begin inline asm
	{mul.f16 %rs1538,%rs1509,%rs1540;
}
	// end inline asm
	// begin inline asm
	{add.f16 %rs1541,%rs1493,%rs1538;
}
	// end inline asm
	mov.b32 	%r3443, {%rs1535, %rs1541};
	mov.b32 	{%rs1546, %rs1552}, %r1618;
	// begin inline asm
	{mul.f16 %rs1544,%rs1509,%rs1546;
}
	// end inline asm
	// begin inline asm
	{add.f16 %rs1547,%rs1499,%rs1544;
}
	// end inline asm
	// begin inline asm
	{mul.f16 %rs1550,%rs1509,%rs1552;
}
	// end inline asm
	// begin inline asm
	{add.f16 %rs1553,%rs1505,%rs1550;
}
	// end inline asm
	mov.b32 	%r3442, {%rs1547, %rs1553};
	setp.eq.s32 	%p37, %r199, 2;
	@%p37 bra 	$L__BB0_53;
	add.s32 	%r1619, %r224, 256;
	mul.wide.u32 	%rd94, %r1619, 2;
	add.s64 	%rd95, %rd2, %rd94;
	ld.global.v4.u32 	{%r1620, %r1621, %r1622, %r1623}, [%rd95];
	ld.local.u16 	%rs1557, [%rd8+4];
	mov.b32 	{%rs1558, %rs1564}, %r1620;
	// begin inline asm
	{mul.f16 %rs1556,%rs1557,%rs1558;
}
	// end inline asm
	// begin inline asm
	{add.f16 %rs1559,%rs1511,%rs1556;
}
	// end inline asm
	// begin inline asm
	{mul.f16 %rs1562,%rs1557,%rs1564;
}
	// end inline asm
	// begin inline asm
	{add.f16 %rs1565,%rs1517,%rs1562;
}
	// end inline asm
	mov.b32 	%r3445, {%rs1559, %rs1565};
	mov.b32 	{%rs1570, %rs1576}, %r1621;
	// begin inline asm
	{mul.f16 %rs1568,%rs1557,%rs1570;
}
	// end inline asm
	// begin inline asm
	{add.f16 %rs1571,%rs1523,%rs1568;
}
	// end inline asm
	// begin inline asm
	{mul.f16 %rs1574,%rs1557,%rs1576;
}
	// end inline asm
	// begin inline asm
	{add.f16 %rs1577,%rs1529,%rs1574;
}
	// end inline asm
	mov.b32 	%r3444, {%rs1571, %rs1577};
	mov.b32 	{%rs1582, %rs1588}, %r1622;
	// begin inline asm
	{mul.f16 %rs1580,%rs1557,%rs1582;
}
	// end inline asm
	// begin inline asm
	{add.f16 %rs1583,%rs1535,%rs1580;
}
	// end inline asm
	// begin inline asm
	{mul.f16 %rs1586,%rs1557,%rs1588;
}
	// end inline asm
	// begin inline asm
	{add.f16 %rs1589,%rs1541,%rs1586;
}
	// end inline asm
	mov.b32 	%r3443, {%rs1583, %rs1589};
	mov.b32 	{%rs1594, %rs1600}, %r1623;
	// begin inline asm
	{mul.f16 %rs1592,%rs1557,%rs1594;
}
	// end inline asm
	// begin inline asm
	{add.f16 %rs1595,%rs1547,%rs1592;
}
	// end inline asm
	// begin inline asm
	{mul.f16 %rs1598,%rs1557,%rs1600;
}
	// end inline asm
	// begin inline asm
	{add.f16 %rs1601,%rs1553,%rs1598;
}
	// end inline asm
	mov.b32 	%r3442, {%rs1595, %rs1601};
$L__BB0_53:
	setp.ne.s32 	%p38, %r10, 0;
	mov.b32 	%r1650, 16;
	mov.b32 	%r1780, -1;
	// begin inline asm
	{shfl.sync.down.b32 %r1624,%r3445,%r1650,%r29,%r1780;
}
	// end inline asm
	// begin inline asm
	{add.f16x2 %r1629,%r3445,%r1624;
}
	// end inline asm
	// begin inline asm
	{shfl.sync.down.b32 %r1632,%r3444,%r1650,%r29,%r1780;
}
	// end inline asm
	// begin inline asm
	{add.f16x2 %r1637,%r3444,%r1632;
}
	// end inline asm
	// begin inline asm
	{shfl.sync.down.b32 %r1640,%r3443,%r1650,%r29,%r1780;
}
	// end inline asm
	// begin inline asm
	{add.f16x2 %r1645,%r3443,%r1640;
}
	// end inline asm
	// begin inline asm
	{shfl.sync.down.b32 %r1648,%r3442,%r1650,%r29,%r1780;
}
	// end inline asm
	// begin inline asm
	{add.f16x2 %r1653,%r3442,%r1648;
}
	// end inline asm
	mov.b32 	%r1682, 8;
	// begin inline asm
	{shfl.sync.down.b32 %r1656,%r1629,%r1682,%r29,%r1780;
}
	// end inline asm
	// begin inline asm
	{add.f16x2 %r1661,%r1629,%r1656;
}
	// end inline asm
	// begin inline asm
	{shfl.sync.down.b32 %r1664,%r1637,%r1682,%r29,%r1780;
}
	// end inline asm
	// begin inline asm
	{add.f16x2 %r1669,%r1637,%r1664;
}
	// end inline asm
	// begin inline asm
	{shfl.sync.down.b32 %r1672,%r1645,%r1682,%r29,%r1780;
}
	// end inline asm
	// begin inline asm
	{add.f16x2 %r1677,%r1645,%r1672;
}
	// end inline asm
	// begin inline asm
	{shfl.sync.down.b32 %r1680,%r1653,%r1682,%r29,%r1780;
}
	// end inline asm
	// begin inline asm
	{add.f16x2 %r1685,%r1653,%r1680;
}
	// end inline asm
	mov.b32 	%r1714, 4;
	// begin inline asm
	{shfl.sync.down.b32 %r1688,%r1661,%r1714,%r29,%r1780;
}
	// end inline asm
	// begin inline asm
	{add.f16x2 %r1693,%r1661,%r1688;
}
	// end inline asm
	// begin inline asm
	{shfl.sync.down.b32 %r1696,%r1669,%r1714,%r29,%r1780;
}
	// end inline asm
	// begin inline asm
	{add.f16x2 %r1701,%r1669,%r1696;
}
	// end inline asm
	// begin inline asm
	{shfl.sync.down.b32 %r1704,%r1677,%r1714,%r29,%r1780;
}
	// end inline asm
	// begin inline asm
	{add.f16x2 %r1709,%r1677,%r1704;
}
	// end inline asm
	// begin inline asm
	{shfl.sync.down.b32 %r1712,%r1685,%r1714,%r29,%r1780;
}
	// end inline asm
	// begin inline asm
	{add.f16x2 %r1717,%r1685,%r1712;
}
	// end inline asm
	mov.b32 	%r1746, 2;
	// begin inline asm
	{shfl.sync.down.b32 %r1720,%r1693,%r1746,%r29,%r1780;
}
	// end inline asm
	// begin inline asm
	{add.f16x2 %r1725,%r1693,%r1720;
}
	// end inline asm
	// begin inline asm
	{shfl.sync.down.b32 %r1728,%r1701,%r1746,%r29,%r1780;
}
	// end inline asm
	// begin inline asm
	{add.f16x2 %r1733,%r1701,%r1728;
}
	// end inline asm
	// begin inline asm
	{shfl.sync.down.b32 %r1736,%r1709,%r1746,%r29,%r1780;
}
	// end inline asm
	// begin inline asm
	{add.f16x2 %r1741,%r1709,%r1736;
}
	// end inline asm
	// begin inline asm
	{shfl.sync.down.b32 %r1744,%r1717,%r1746,%r29,%r1780;
}
	// end inline asm
	// begin inline asm
	{add.f16x2 %r1749,%r1717,%r1744;
}
	// end inline asm
	mov.b32 	%r1778, 1;
	// begin inline asm
	{shfl.sync.down.b32 %r1752,%r1725,%r1778,%r29,%r1780;
}
	// end inline asm
	// begin inline asm
	{add.f16x2 %r1757,%r1725,%r1752;
}
	// end inline asm
	// begin inline asm
	{shfl.sync.down.b32 %r1760,%r1733,%r1778,%r29,%r1780;
}
	// end inline asm
	// begin inline asm
	{add.f16x2 %r1765,%r1733,%r1760;
}
	// end inline asm
	// begin inline asm
	{shfl.sync.down.b32 %r1768,%r1741,%r1778,%r29,%r1780;
}
	// end inline asm
	// begin inline asm
	{add.f16x2 %r1773,%r1741,%r1768;
}
	// end inline asm
	// begin inline asm
	{shfl.sync.down.b32 %r1776,%r1749,%r1778,%r29,%r1780;
}
	// end inline asm
	// begin inline asm
	{add.f16x2 %r1781,%r1749,%r1776;
}
	// end inline asm
	@%p38 bra 	$L__BB0_55;
	st.shared.v4.u32 	[%r75], {%r1757, %r1765, %r1773, %r1781};
$L__BB0_55:
	setp.ne.s32 	%p39, %r9, 0;
	bar.sync 	0;
	mov.b32 	%r1810, 8;
	mov.b32 	%r1908, -1;
	// begin inline asm
	{shfl.sync.down.b32 %r1784,%r1757,%r1810,%r29,%r1908;
}
	// end inline asm
	// begin inline asm
	{add.f16x2 %r1789,%r1757,%r1784;
}
	// end inline asm
	// begin inline asm
	{shfl.sync.down.b32 %r1792,%r1765,%r1810,%r29,%r1908;
}
	// end inline asm
	// begin inline asm
	{add.f16x2 %r1797,%r1765,%r1792;
}
	// end inline asm
	// begin inline asm
	{shfl.sync.down.b32 %r1800,%r1773,%r1810,%r29,%r1908;
}
	// end inline asm
	// begin inline asm
	{add.f16x2 %r1805,%r1773,%r1800;
}
	// end inline asm
	// begin inline asm
	{shfl.sync.down.b32 %r1808,%r1781,%r1810,%r29,%r1908;
}
	// end inline asm
	// begin inline asm
	{add.f16x2 %r1813,%r1781,%r1808;
}
	// end inline asm
	mov.b32 	%r1842, 4;
	// begin inline asm
	{shfl.sync.down.b32 %r1816,%r1789,%r1842,%r29,%r1908;
}
	// end inline asm
	// begin inline asm
	{add.f16x2 %r1821,%r1789,%r1816;
}
	// end inline asm
	// begin inline asm
	{shfl.sync.down.b32 %r1824,%r1797,%r1842,%r29,%r1908;
}
	// end inline asm
	// begin inline asm
	{add.f16x2 %r1829,%r1797,%r1824;
}
	// end inline asm
	// begin inline asm
	{shfl.sync.down.b32 %r1832,%r1805,%r1842,%r29,%r1908;
}
	// end inline asm
	// begin inline asm
	{add.f16x2 %r1837,%r1805,%r1832;
}
	// end inline asm
	// begin inline asm
	{shfl.sync.down.b32 %r1840,%r1813,%r1842,%r29,%r1908;
}
	// end inline asm
	// begin inline asm
	{add.f16x2 %r1845,%r1813,%r1840;
}
	// end inline asm
	mov.b32 	%r1874, 2;
	// begin inline asm
	{shfl.sync.down.b32 %r1848,%r1821,%r1874,%r29,%r1908;
}
	// end inline asm
	// begin inline asm
	{add.f16x2 %r1853,%r1821,%r1848;
}
	// end inline asm
	// begin inline asm
	{shfl.sync.down.b32 %r1856,%r1829,%r1874,%r29,%r1908;
}
	// end inline asm
	// begin inline asm
	{add.f16x2 %r1861,%r1829,%r1856;
}
	// end inline asm
	// begin inline asm
	{shfl.sync.down.b32 %r1864,%r1837,%r1874,%r29,%r1908;
}
	// end inline asm
	// begin inline asm
	{add.f16x2 %r1869,%r1837,%r1864;
}
	// end inline asm
	// begin inline asm
	{shfl.sync.down.b32 %r1872,%r1845,%r1874,%r29,%r1908;
}
	// end inline asm
	// begin inline asm
	{add.f16x2 %r1877,%r1845,%r1872;
}
	// end inline asm
	mov.b32 	%r1906, 1;
	// begin inline asm
	{shfl.sync.down.b32 %r1880,%r1853,%r1906,%r29,%r1908;
}
	// end inline asm
	// begin inline asm
	{add.f16x2 %r1885,%r1853,%r1880;
}
	// end inline asm
	// begin inline asm
	{shfl.sync.down.b32 %r1888,%r1861,%r1906,%r29,%r1908;
}
	// end inline asm
	// begin inline asm
	{add.f16x2 %r1893,%r1861,%r1888;
}
	// end inline asm
	// begin inline asm
	{shfl.sync.down.b32 %r1896,%r1869,%r1906,%r29,%r1908;
}
	// end inline asm
	// begin inline asm
	{add.f16x2 %r1901,%r1869,%r1896;
}
	// end inline asm
	// begin inline asm
	{shfl.sync.down.b32 %r1904,%r1877,%r1906,%r29,%r1908;
}
	// end inline asm
	// begin inline asm
	{add.f16x2 %r1909,%r1877,%r1904;
}
	// end inline asm
	@%p39 bra 	$L__BB0_57;
	st.shared.v4.u32 	[_ZZ6decodeP6__halfS0_S0_S0_S0_S0_S0_S0_E7local_q+48], {%r1885, %r1893, %r1901, %r1909};
$L__BB0_57:
	setp.gt.u32 	%p40, %r23, 4096;
	bar.sync 	0;
	ld.shared.v4.u32 	{%r1913, %r1914, %r1915, %r1916}, [%r26];
	st.local.v4.u32 	[%rd4], {%r1913, %r1914, %r1915, %r1916};
	mov.b32 	%r3456, 0;
	mov.u32 	%r3457, %r3456;
	mov.u32 	%r3458, %r3456;
	mov.u32 	%r3459, %r3505;
	@%p40 bra 	$L__BB0_65;
	max.u32 	%r249, %r24, 1;
	and.b32  	%r250, %r249, 3;
	setp.gt.u32 	%p41, %r23, 1024;
	mov.b32 	%r3456, 0;
	mov.u32 	%r3459, %r3505;
	mov.u32 	%r3450, %r3456;
	@%p41 bra 	$L__BB0_61;
	and.b32  	%r3450, %r249, 8188;
	mov.b32 	%r3456, 0;
	mov.u32 	%r3457, %r3456;
	mov.u32 	%r3458, %r3456;
	mov.u32 	%r3459, %r3505;
	mov.u32 	%r3455, %r3456;
$L__BB0_60:
	add.s32 	%r1920, %r3455, %r25;
	shl.b32 	%r1921, %r1920, 7;
	add.s32 	%r1922, %r28, %r1921;
	mul.wide.u32 	%rd96, %r1922, 2;
	add.s64 	%rd97, %rd3, %rd96;
	ld.global.v4.u32 	{%r1923, %r1924, %r1925, %r1926}, [%rd97];
	mul.wide.u32 	%rd98, %r3455, 2;
	add.s64 	%rd99, %rd4, %rd98;
	ld.local.v4.u16 	{%rs1647, %rs1695, %rs1743, %rs1791}, [%rd99];
	mov.b32 	{%rs1606, %rs1612}, %r1923;
	// begin inline asm
	{mul.f16 %rs1604,%rs1647,%rs1606;
}
	// end inline asm
	mov.b32 	{%rs1608, %rs1614}, %r3459;
	// begin inline asm
	{add.f16 %rs1607,%rs1608,%rs1604;
}
	// end inline asm
	// begin inline asm
	{mul.f16 %rs1610,%rs1647,%rs1612;
}
	// end inline asm
	// begin inline asm
	{add.f16 %rs1613,%rs1614,%rs1610;
}
	// end inline asm
	mov.b32 	{%rs1618, %rs1624}, %r1924;
	// begin inline asm
	{mul.f16 %rs1616,%rs1647,%rs1618;
}
	// end inline asm
	mov.b32 	{%rs1620, %rs1626}, %r3458;
	// begin inline asm
	{add.f16 %rs1619,%rs1620,%rs1616;
}
	// end inline asm
	// begin inline asm
	{mul.f16 %rs1622,%rs1647,%rs1624;
}
	// end inline asm
	// begin inline asm
	{add.f16 %rs1625,%rs1626,%rs1622;
}
	// end inline asm
	mov.b32 	{%rs1630, %rs1636}, %r1925;
	// begin inline asm
	{mul.f16 %rs1628,%rs1647,%rs1630;
}
	// end inline asm
	mov.b32 	{%rs1632, %rs1638}, %r3457;
	// begin inline asm
	{add.f16 %rs1631,%rs1632,%rs1628;
}
	// end inline asm
	// begin inline asm
	{mul.f16 %rs1634,%rs1647,%rs1636;
}
	// end inline asm
	// begin inline asm
	{add.f16 %rs1637,%rs1638,%rs1634;
}
	// end inline asm
	mov.b32 	{%rs1642, %rs1648}, %r1926;
	// begin inline asm
	{mul.f16 %rs1640,%rs1647,%rs1642;
}
	// end inline asm
	mov.b32 	{%rs1644, %rs1650}, %r3456;
	// begin inline asm
	{add.f16 %rs1643,%rs1644,%rs1640;
}
	// end inline asm
	// begin inline asm
	{mul.f16 %rs1646,%rs1647,%rs1648;
}
	// end inline asm
	// begin inline asm
	{add.f16 %rs1649,%rs1650,%rs1646;
}
	// end inline asm
	add.s32 	%r1927, %r1922, 128;
	mul.wide.u32 	%rd100, %r1927, 2;
	add.s64 	%rd101, %rd3, %rd100;
	ld.global.v4.u32 	{%r1928, %r1929, %r1930, %r1931}, [%rd101];
	mov.b32 	{%rs1654, %rs1660}, %r1928;
	// begin inline asm
	{mul.f16 %rs1652,%rs1695,%rs1654;
}
	// end inline asm
	// begin inline asm
	{add.f16 %rs1655,%rs1607,%rs1652;
}
	// end inline asm
	// begin inline asm
	{mul.f16 %rs1658,%rs1695,%rs1660;
}
	// end inline asm
	// begin inline asm
	{add.f16 %rs1661,%rs1613,%rs1658;
}
	// end inline asm
	mov.b32 	{%rs1666, %rs1672}, %r1929;
	// begin inline asm
	{mul.f16 %rs1664,%rs1695,%rs1666;
}
	// end inline asm
	// begin inline asm
	{add.f16 %rs1667,%rs1619,%rs1664;
}
	// end inline asm
	// begin inline asm
	{mul.f16 %rs1670,%rs1695,%rs1672;
}
	// end inline asm
	// begin inline asm
	{add.f16 %rs1673,%rs1625,%rs1670;
}
	// end inline asm
	mov.b32 	{%rs1678, %rs1684}, %r1930;
	// begin inline asm
	{mul.f16 %rs1676,%rs1695,%rs1678;
}
	// end inline asm
	// begin inline asm
	{add.f16 %rs1679,%rs1631,%rs1676;
}
	// end inline asm
	// begin inline asm
	{mul.f16 %rs1682,%rs1695,%rs1684;
}
	// end inline asm
	// begin inline asm
	{add.f16 %rs1685,%rs1637,%rs1682;
}
	// end inline asm
	mov.b32 	{%rs1690, %rs1696}, %r1931;
	// begin inline asm
	{mul.f16 %rs1688,%rs1695,%rs1690;
}
	// end inline asm
	// begin inline asm
	{add.f16 %rs1691,%rs1643,%rs1688;
}
	// end inline asm
	// begin inline asm
	{mul.f16 %rs1694,%rs1695,%rs1696;
}
	// end inline asm
	// begin inline asm
	{add.f16 %rs1697,%rs1649,%rs1694;
}
	// end inline asm
	add.s32 	%r1932, %r1922, 256;
	mul.wide.u32 	%rd102, %r1932, 2;
	add.s64 	%rd103, %rd3, %rd102;
	ld.global.v4.u32 	{%r1933, %r1934, %r1935, %r1936}, [%rd103];
	mov.b32 	{%rs1702, %rs1708}, %r1933;
	// begin inline asm
	{mul.f16 %rs1700,%rs1743,%rs1702;
}
	// end inline asm
	// begin inline asm
	{add.f16 %rs1703,%rs1655,%rs1700;
}
	// end inline asm
	// begin inline asm
	{mul.f16 %rs1706,%rs1743,%rs1708;
}
	// end inline asm
	// begin inline asm
	{add.f16 %rs1709,%rs1661,%rs1706;
}
	// end inline asm
	mov.b32 	{%rs1714, %rs1720}, %r1934;
	// begin inline asm
	{mul.f16 %rs1712,%rs1743,%rs1714;
}
	// end inline asm
	// begin inline asm
	{add.f16 %rs1715,%rs1667,%rs1712;
}
	// end inline asm
	// begin inline asm
	{mul.f16 %rs1718,%rs1743,%rs1720;
}
	// end inline asm
	// begin inline asm
	{add.f16 %rs1721,%rs1673,%rs1718;
}
	// end inline asm
	mov.b32 	{%rs1726, %rs1732}, %r1935;
	// begin inline asm
	{mul.f16 %rs1724,%rs1743,%rs1726;
}
	// end inline asm
	// begin inline asm
	{add.f16 %rs1727,%rs1679,%rs1724;
}
	// end inline asm
	// begin inline asm
	{mul.f16 %rs1730,%rs1743,%rs1732;
}
	// end inline asm
	// begin inline asm
	{add.f16 %rs1733,%rs1685,%rs1730;
}
	// end inline asm
	mov.b32 	{%rs1738, %rs1744}, %r1936;
	// begin inline asm
	{mul.f16 %rs1736,%rs1743,%rs1738;
}
	// end inline asm
	// begin inline asm
	{add.f16 %rs1739,%rs1691,%rs1736;
}
	// end inline asm
	// begin inline asm
	{mul.f16 %rs1742,%rs1743,%rs1744;
}
	// end inline asm
	// begin inline asm
	{add.f16 %rs1745,%rs1697,%rs1742;
}
	// end inline asm
	add.s32 	%r1937, %r1922, 384;
	mul.wide.u32 	%rd104, %r1937, 2;
	add.s64 	%rd105, %rd3, %rd104;
	ld.global.v4.u32 	{%r1938, %r1939, %r1940, %r1941}, [%rd105];
	mov.b32 	{%rs1750, %rs1756}, %r1938;
	// begin inline asm
	{mul.f16 %rs1748,%rs1791,%rs1750;
}
	// end inline asm
	// begin inline asm
	{add.f16 %rs1751,%rs1703,%rs1748;
}
	// end inline asm
	// begin inline asm
	{mul.f16 %rs1754,%rs1791,%rs1756;
}
	// end inline asm
	// begin inline asm
	{add.f16 %rs1757,%rs1709,%rs1754;
}
	// end inline asm
	mov.b32 	%r3459, {%rs1751, %rs1757};
	mov.b32 	{%rs1762, %rs1768}, %r1939;
	// begin inline asm
	{mul.f16 %rs1760,%rs1791,%rs1762;
}
	// end inline asm
	// begin inline asm
	{add.f16 %rs1763,%rs1715,%rs1760;
}
	// end inline asm
	// begin inline asm
	{mul.f16 %rs1766,%rs1791,%rs1768;
}
	// end inline asm
	// begin inline asm
	{add.f16 %rs1769,%rs1721,%rs1766;
}
	// end inline asm
	mov.b32 	%r3458, {%rs1763, %rs1769};
	mov.b32 	{%rs1774, %rs1780}, %r1940;
	// begin inline asm
	{mul.f16 %rs1772,%rs1791,%rs1774;
}
	// end inline asm
	// begin inline asm
	{add.f16 %rs1775,%rs1727,%rs1772;
}
	// end inline asm
	// begin inline asm
	{mul.f16 %rs1778,%rs1791,%rs1780;
}
	// end inline asm
	// begin inline asm
	{add.f16 %rs1781,%rs1733,%rs1778;
}
	// end inline asm
	mov.b32 	%r3457, {%rs1775, %rs1781};
	mov.b32 	{%rs1786, %rs1792}, %r1941;
	// begin inline asm
	{mul.f16 %rs1784,%rs1791,%rs1786;
}
	// end inline asm
	// begin inline asm
	{add.f16 %rs1787,%rs1739,%rs1784;
}
	// end inline asm
	// begin inline asm
	{mul.f16 %rs1790,%rs1791,%rs1792;
}
	// end inline asm
	// begin inline asm
	{add.f16 %rs1793,%rs1745,%rs1790;
}
	// end inline asm
	mov.b32 	%r3456, {%rs1787, %rs1793};
	add.s32 	%r3455, %r3455, 4;
	setp.eq.s32 	%p42, %r3455, %r3450;
	@%p42 bra 	$L__BB0_61;
	bra.uni 	$L__BB0_60;
$L__BB0_61:
	setp.eq.s32 	%p43, %r250, 0;
	@%p43 bra 	$L__BB0_65;
	add.s32 	%r1942, %r3450, %r25;
	shl.b32 	%r1943, %r1942, 7;
	add.s32 	%r261, %r28, %r1943;
	mul.wide.u32 	%rd106, %r261, 2;
	add.s64 	%rd107, %rd3, %rd106;
	ld.global.v4.u32 	{%r1944, %r1945, %r1946, %r1947}, [%rd107];
	mul.wide.u32 	%rd108, %r3450, 2;
	add.s64 	%rd9, %rd4, %rd108;
	ld.local.u16 	%rs1801, [%rd9];
	mov.b32 	{%rs1802, %rs1808}, %r1944;
	// begin inline asm
	{mul.f16 %rs1800,%rs1801,%rs1802;
}
	// end inline asm
	mov.b32 	{%rs1804, %rs1810}, %r3459;
	// begin inline asm
	{add.f16 %rs1803,%rs1804,%rs1800;
}
	// end inline asm
	// begin inline asm
	{mul.f16 %rs1806,%rs1801,%rs1808;
}
	// end inline asm
	// begin inline asm
	{add.f16 %rs1809,%rs1810,%rs1806;
}
	// end inline asm
	mov.b32 	%r3459, {%rs1803, %rs1809};
	mov.b32 	{%rs1814, %rs1820}, %r1945;
	// begin inline asm
	{mul.f16 %rs1812,%rs1801,%rs1814;
}
	// end inline asm
	mov.b32 	{%rs1816, %rs1822}, %r3458;
	// begin inline asm
	{add.f16 %rs1815,%rs1816,%rs1812;
}
	// end inline asm
	// begin inline asm
	{mul.f16 %rs1818,%rs1801,%rs1820;
}
	// end inline asm
	// begin inline asm
	{add.f16 %rs1821,%rs1822,%rs1818;
}
	// end inline asm
	mov.b32 	%r3458, {%rs1815, %rs1821};
	mov.b32 	{%rs1826, %rs1832}, %r1946;
	// begin inline asm
	{mul.f16 %rs1824,%rs1801,%rs1826;
}
	// end inline asm
	mov.b32 	{%rs1828, %rs1834}, %r3457;
	// begin inline asm
	{add.f16 %rs1827,%rs1828,%rs1824;
}
	// end inline asm
	// begin inline asm
	{mul.f16 %rs1830,%rs1801,%rs1832;
}
	// end inline asm
	// begin inline asm
	{add.f16 %rs1833,%rs1834,%rs1830;
}
	// end inline asm
	mov.b32 	%r3457, {%rs1827, %rs1833};
	mov.b32 	{%rs1838, %rs1844}, %r1947;
	// begin inline asm
	{mul.f16 %rs1836,%rs1801,%rs1838;
}
	// end inline asm
	mov.b32 	{%rs1840, %rs1846}, %r3456;
	// begin inline asm
	{add.f16 %rs1839,%rs1840,%rs1836;
}
	// end inline asm
	// begin inline asm
	{mul.f16 %rs1842,%rs1801,%rs1844;
}
	// end inline asm
	// begin inline asm
	{add.f16 %rs1845,%rs1846,%rs1842;
}
	// end inline asm
	mov.b32 	%r3456, {%rs1839, %rs1845};
	setp.eq.s32 	%p44, %r250, 1;
	@%p44 bra 	$L__BB0_65;
	add.s32 	%r1948, %r261, 128;
	mul.wide.u32 	%rd109, %r1948, 2;
	add.s64 	%rd110, %rd3, %rd109;
	ld.global.v4.u32 	{%r1949, %r1950, %r1951, %r1952}, [%rd110];
	ld.local.u16 	%rs1849, [%rd9+2];
	mov.b32 	{%rs1850, %rs1856}, %r1949;
	// begin inline asm
	{mul.f16 %rs1848,%rs1849,%rs1850;
}
	// end inline asm
	// begin inline asm
	{add.f16 %rs1851,%rs1803,%rs1848;
}
	// end inline asm
	// begin inline asm
	{mul.f16 %rs1854,%rs1849,%rs1856;
}
	// end inline asm
	// begin inline asm
	{add.f16 %rs1857,%rs1809,%rs1854;
}
	// end inline asm
	mov.b32 	%r3459, {%rs1851, %rs1857};
	mov.b32 	{%rs1862, %rs1868}, %r1950;
	// begin inline asm
	{mul.f16 %rs1860,%rs1849,%rs1862;
}
	// end inline asm
	// begin inline asm
	{add.f16 %rs1863,%rs1815,%rs1860;
}
	// end inline asm
	// begin inline asm
	{mul.f16 %rs1866,%rs1849,%rs1868;
}
	// end inline asm
	// begin inline asm
	{add.f16 %rs1869,%rs1821,%rs1866;
}
	// end inline asm
	mov.b32 	%r3458, {%rs1863, %rs1869};
	mov.b32 	{%rs1874, %rs1880}, %r1951;
	// begin inline asm
	{mul.f16 %rs1872,%rs1849,%rs1874;
}
	// end inline asm
	// begin inline asm
	{add.f16 %rs1875,%rs1827,%rs1872;
}
	// end inline asm
	// begin inline asm
	{mul.f16 %rs1878,%rs1849,%rs1880;
}
	// end inline asm
	// begin inline asm
	{add.f16 %rs1881,%rs1833,%rs1878;
}
	// end inline asm
	mov.b32 	%r3457, {%rs1875, %rs1881};
	mov.b32 	{%rs1886, %rs1892}, %r1952;
	// begin inline asm
	{mul.f16 %rs1884,%rs1849,%rs1886;
}
	// end inline asm
	// begin inline asm
	{add.f16 %rs1887,%rs1839,%rs1884;
}
	// end inline asm
	// begin inline asm
	{mul.f16 %rs1890,%rs1849,%rs1892;
}
	// end inline asm
	// begin inline asm
	{add.f16 %rs1893,%rs1845,%rs1890;
}
	// end inline asm
	mov.b32 	%r3456, {%rs1887, %rs1893};
	setp.eq.s32 	%p45, %r250, 2;
	@%p45 bra 	$L__BB0_65;
	add.s32 	%r1953, %r261, 256;
	mul.wide.u32 	%rd111, %r1953, 2;
	add.s64 	%rd112, %rd3, %rd111;
	ld.global.v4.u32 	{%r1954, %r1955, %r1956, %r1957}, [%rd112];
	ld.local.u16 	%rs1897, [%rd9+4];
	mov.b32 	{%rs1898, %rs1904}, %r1954;
	// begin inline asm
	{mul.f16 %rs1896,%rs1897,%rs1898;
}
	// end inline asm
	// begin inline asm
	{add.f16 %rs1899,%rs1851,%rs1896;
}
	// end inline asm
	// begin inline asm
	{mul.f16 %rs1902,%rs1897,%rs1904;
}
	// end inline asm
	// begin inline asm
	{add.f16 %rs1905,%rs1857,%rs1902;
}
	// end inline asm
	mov.b32 	%r3459, {%rs1899, %rs1905};
	mov.b32 	{%rs1910, %rs1916}, %r1955;
	// begin inline asm
	{mul.f16 %rs1908,%rs1897,%rs1910;
}
	// end inline asm
	// begin inline asm
	{add.f16 %rs1911,%rs1863,%rs1908;
}
	// end inline asm
	// begin inline asm
	{mul.f16 %rs1914,%rs1897,%rs1916;
}
	// end inline asm
	// begin inline asm
	{add.f16 %rs1917,%rs1869,%rs1914;
}
	// end inline asm
	mov.b32 	%r3458, {%rs1911, %rs1917};
	mov.b32 	{%rs1922, %rs1928}, %r1956;
	// begin inline asm
	{mul.f16 %rs1920,%rs1897,%rs1922;
}
	// end inline asm
	// begin inline asm
	{add.f16 %rs1923,%rs1875,%rs1920;
}
	// end inline asm
	// begin inline asm
	{mul.f16 %rs1926,%rs1897,%rs1928;
}
	// end inline asm
	// begin inline asm
	{add.f16 %rs1929,%rs1881,%rs1926;
}
	// end inline asm
	mov.b32 	%r3457, {%rs1923, %rs1929};
	mov.b32 	{%rs1934, %rs1940}, %r1957;
	// begin inline asm
	{mul.f16 %rs1932,%rs1897,%rs1934;
}
	// end inline asm
	// begin inline asm
	{add.f16 %rs1935,%rs1887,%rs1932;
}
	// end inline asm
	// begin inline asm
	{mul.f16 %rs1938,%rs1897,%rs1940;
}
	// end inline asm
	// begin inline asm
	{add.f16 %rs1941,%rs1893,%rs1938;
}
	// end inline asm
	mov.b32 	%r3456, {%rs1935, %rs1941};
$L__BB0_65:
	setp.ne.s32 	%p46, %r10, 0;
	mov.b32 	%r1984, 16;
	mov.b32 	%r2114, -1;
	// begin inline asm
	{shfl.sync.down.b32 %r1958,%r3459,%r1984,%r29,%r2114;
}
	// end inline asm
	// begin inline asm
	{add.f16x2 %r1963,%r3459,%r1958;
}
	// end inline asm
	// begin inline asm
	{shfl.sync.down.b32 %r1966,%r3458,%r1984,%r29,%r2114;
}
	// end inline asm
	// begin inline asm
	{add.f16x2 %r1971,%r3458,%r1966;
}
	// end inline asm
	// begin inline asm
	{shfl.sync.down.b32 %r1974,%r3457,%r1984,%r29,%r2114;
}
	// end inline asm
	// begin inline asm
	{add.f16x2 %r1979,%r3457,%r1974;
}
	// end inline asm
	// begin inline asm
	{shfl.sync.down.b32 %r1982,%r3456,%r1984,%r29,%r2114;
}
	// end inline asm
	// begin inline asm
	{add.f16x2 %r1987,%r3456,%r1982;
}
	// end inline asm
	mov.b32 	%r2016, 8;
	// begin inline asm
	{shfl.sync.down.b32 %r1990,%r1963,%r2016,%r29,%r2114;
}
	// end inline asm
	// begin inline asm
	{add.f16x2 %r1995,%r1963,%r1990;
}
	// end inline asm
	// begin inline asm
	{shfl.sync.down.b32 %r1998,%r1971,%r2016,%r29,%r2114;
}
	// end inline asm
	// begin inline asm
	{add.f16x2 %r2003,%r1971,%r1998;
}
	// end inline asm
	// begin inline asm
	{shfl.sync.down.b32 %r2006,%r1979,%r2016,%r29,%r2114;
}
	// end inline asm
	// begin inline asm
	{add.f16x2 %r2011,%r1979,%r2006;
}
	// end inline asm
	// begin inline asm
	{shfl.sync.down.b32 %r2014,%r1987,%r2016,%r29,%r2114;
}
	// end inline asm
	// begin inline asm
	{add.f16x2 %r2019,%r1987,%r2014;
}
	// end inline asm
	mov.b32 	%r2048, 4;
	// begin inline asm
	{shfl.sync.down.b32 %r2022,%r1995,%r2048,%r29,%r2114;
}
	// end inline asm
	// begin inline asm
	{add.f16x2 %r2027,%r1995,%r2022;
}
	// end inline asm
	// begin inline asm
	{shfl.sync.down.b32 %r2030,%r2003,%r2048,%r29,%r2114;
}
	// end inline asm
	// begin inline asm
	{add.f16x2 %r2035,%r2003,%r2030;
}
	// end inline asm
	// begin inline asm
	{shfl.sync.down.b32 %r2038,%r2011,%r2048,%r29,%r2114;
}
	// end inline asm
	// begin inline asm
	{add.f16x2 %r2043,%r2011,%r2038;
}
	// end inline asm
	// begin inline asm
	{shfl.sync.down.b32 %r2046,%r2019,%r2048,%r29,%r2114;
}
	// end inline asm
	// begin inline asm
	{add.f16x2 %r2051,%r2019,%r2046;
}
	// end inline asm
	mov.b32 	%r2080, 2;
	// begin inline asm
	{shfl.sync.down.b32 %r2054,%r2027,%r2080,%r29,%r2114;
}
	// end inline asm
	// begin inline asm
	{add.f16x2 %r2059,%r2027,%r2054;
}
	// end inline asm
	// begin inline asm
	{shfl.sync.down.b32 %r2062,%r2035,%r2080,%r29,%r2114;
}
	// end inline asm
	// begin inline asm
	{add.f16x2 %r2067,%r2035,%r2062;
}
	// end inline asm
	// begin inline asm
	{shfl.sync.down.b32 %r2070,%r2043,%r2080,%r29,%r2114;
}
	// end inline asm
	// begin inline asm
	{add.f16x2 %r2075,%r2043,%r2070;
}
	// end inline asm
	// begin inline asm
	{shfl.sync.down.b32 %r2078,%r2051,%r2080,%r29,%r2114;
}
	// end inline asm
	// begin inline asm
	{add.f16x2 %r2083,%r2051,%r2078;
}
	// end inline asm
	mov.b32 	%r2112, 1;
	// begin inline asm
	{shfl.sync.down.b32 %r2086,%r2059,%r2112,%r29,%r2114;
}
	// end inline asm
	// begin inline asm
	{add.f16x2 %r3463,%r2059,%r2086;
}
	// end inline asm
	// begin inline asm
	{shfl.sync.down.b32 %r2094,%r2067,%r2112,%r29,%r2114;
}
	// end inline asm
	// begin inline asm
	{add.f16x2 %r3462,%r2067,%r2094;
}
	// end inline asm
	// begin inline asm
	{shfl.sync.down.b32 %r2102,%r2075,%r2112,%r29,%r2114;
}
	// end inline asm
	// begin inline asm
	{add.f16x2 %r3461,%r2075,%r2102;
}
	// end inline asm
	// begin inline asm
	{shfl.sync.down.b32 %r2110,%r2083,%r2112,%r29,%r2114;
}
	// end inline asm
	// begin inline asm
	{add.f16x2 %r3460,%r2083,%r2110;
}
	// end inline asm
	@%p46 bra 	$L__BB0_67;
	st.shared.v4.u32 	[%r75], {%r3463, %r3462, %r3461, %r3460};
$L__BB0_67:
	setp.gt.u32 	%p47, %r9, 15;
	bar.sync 	0;
	@%p47 bra 	$L__BB0_69;
	ld.shared.v4.u32 	{%r3463, %r3462, %r3461, %r3460}, [%r80];
$L__BB0_69:
	setp.ne.s32 	%p48, %r9, 0;
	mov.b32 	%r2144, 8;
	mov.b32 	%r2242, -1;
	// begin inline asm
	{shfl.sync.down.b32 %r2118,%r3463,%r2144,%r29,%r2242;
}
	// end inline asm
	// begin inline asm
	{add.f16x2 %r2123,%r3463,%r2118;
}
	// end inline asm
	// begin inline asm
	{shfl.sync.down.b32 %r2126,%r3462,%r2144,%r29,%r2242;
}
	// end inline asm
	// begin inline asm
	{add.f16x2 %r2131,%r3462,%r2126;
}
	// end inline asm
	// begin inline asm
	{shfl.sync.down.b32 %r2134,%r3461,%r2144,%r29,%r2242;
}
	// end inline asm
	// begin inline asm
	{add.f16x2 %r2139,%r3461,%r2134;
}
	// end inline asm
	// begin inline asm
	{shfl.sync.down.b32 %r2142,%r3460,%r2144,%r29,%r2242;
}
	// end inline asm
	// begin inline asm
	{add.f16x2 %r2147,%r3460,%r2142;
}
	// end inline asm
	mov.b32 	%r2176, 4;
	// begin inline asm
	{shfl.sync.down.b32 %r2150,%r2123,%r2176,%r29,%r2242;
}
	// end inline asm
	// begin inline asm
	{add.f16x2 %r2155,%r2123,%r2150;
}
	// end inline asm
	// begin inline asm
	{shfl.sync.down.b32 %r2158,%r2131,%r2176,%r29,%r2242;
}
	// end inline asm
	// begin inline asm
	{add.f16x2 %r2163,%r2131,%r2158;
}
	// end inline asm
	// begin inline asm
	{shfl.sync.down.b32 %r2166,%r2139,%r2176,%r29,%r2242;
}
	// end inline asm
	// begin inline asm
	{add.f16x2 %r2171,%r2139,%r2166;
}
	// end inline asm
	// begin inline asm
	{shfl.sync.down.b32 %r2174,%r2147,%r2176,%r29,%r2242;
}
	// end inline asm
	// begin inline asm
	{add.f16x2 %r2179,%r2147,%r2174;
}
	// end inline asm
	mov.b32 	%r2208, 2;
	// begin inline asm
	{shfl.sync.down.b32 %r2182,%r2155,%r2208,%r29,%r2242;
}
	// end inline asm
	// begin inline asm
	{add.f16x2 %r2187,%r2155,%r2182;
}
	// end inline asm
	// begin inline asm
	{shfl.sync.down.b32 %r2190,%r2163,%r2208,%r29,%r2242;
}
	// end inline asm
	// begin inline asm
	{add.f16x2 %r2195,%r2163,%r2190;
}
	// end inline asm
	// begin inline asm
	{shfl.sync.down.b32 %r2198,%r2171,%r2208,%r29,%r2242;
}
	// end inline asm
	// begin inline asm
	{add.f16x2 %r2203,%r2171,%r2198;
}
	// end inline asm
	// begin inline asm
	{shfl.sync.down.b32 %r2206,%r2179,%r2208,%r29,%r2242;
}
	// end inline asm
	// begin inline asm
	{add.f16x2 %r2211,%r2179,%r2206;
}
	// end inline asm
	mov.b32 	%r2240, 1;
	// begin inline asm
	{shfl.sync.down.b32 %r2214,%r2187,%r2240,%r29,%r2242;
}
	// end inline asm
	// begin inline asm
	{add.f16x2 %r2219,%r2187,%r2214;
}
	// end inline asm
	// begin inline asm
	{shfl.sync.down.b32 %r2222,%r2195,%r2240,%r29,%r2242;
}
	// end inline asm
	// begin inline asm
	{add.f16x2 %r2227,%r2195,%r2222;
}
	// end inline asm
	// begin inline asm
	{shfl.sync.down.b32 %r2230,%r2203,%r2240,%r29,%r2242;
}
	// end inline asm
	// begin inline asm
	{add.f16x2 %r2235,%r2203,%r2230;
}
	// end inline asm
	// begin inline asm
	{shfl.sync.down.b32 %r2238,%r2211,%r2240,%r29,%r2242;
}
	// end inline asm
	// begin inline asm
	{add.f16x2 %r2243,%r2211,%r2238;
}
	// end inline asm
	@%p48 bra 	$L__BB0_71;
	st.shared.v4.u32 	[_ZZ6decodeP6__halfS0_S0_S0_S0_S0_S0_S0_E8local_kv], {%r2219, %r2227, %r2235, %r2243};
$L__BB0_71:
	setp.gt.u32 	%p49, %r23, 4096;
	ld.shared.v4.u32 	{%r2247, %r2248, %r2249, %r2250}, [%r26];
	st.local.v4.u32 	[%rd4], {%r2247, %r2248, %r2249, %r2250};
	mov.b32 	%r3474, 0;
	mov.u32 	%r3475, %r3474;
	mov.u32 	%r3476, %r3474;
	mov.u32 	%r3477, %r3505;
	@%p49 bra 	$L__BB0_79;
	add.s32 	%r308, %r28, 8;
	max.u32 	%r309, %r24, 1;
	and.b32  	%r310, %r309, 3;
	setp.gt.u32 	%p50, %r23, 1024;
	mov.b32 	%r3474, 0;
	mov.u32 	%r3477, %r3505;
	mov.u32 	%r3473, %r3474;
	@%p50 bra 	$L__BB0_75;
	and.b32  	%r3473, %r309, 8188;
	mov.b32 	%r3474, 0;
	mov.u32 	%r3475, %r3474;
	mov.u32 	%r3476, %r3474;
	mov.u32 	%r3477, %r3505;
	mov.u32 	%r3468, %r3474;
$L__BB0_74:
	add.s32 	%r2254, %r3468, %r25;
	shl.b32 	%r2255, %r2254, 7;
	add.s32 	%r2256, %r308, %r2255;
	mul.wide.u32 	%rd113, %r2256, 2;
	add.s64 	%rd114, %rd3, %rd113;
	ld.global.v4.u32 	{%r2257, %r2258, %r2259, %r2260}, [%rd114];
	mul.wide.u32 	%rd115, %r3468, 2;
	add.s64 	%rd116, %rd4, %rd115;
	ld.local.v4.u16 	{%rs1987, %rs2035, %rs2083, %rs2131}, [%rd116];
	mov.b32 	{%rs1946, %rs1952}, %r2257;
	// begin inline asm
	{mul.f16 %rs1944,%rs1987,%rs1946;
}
	// end inline asm
	mov.b32 	{%rs1948, %rs1954}, %r3477;
	// begin inline asm
	{add.f16 %rs1947,%rs1948,%rs1944;
}
	// end inline asm
	// begin inline asm
	{mul.f16 %rs1950,%rs1987,%rs1952;
}
	// end inline asm
	// begin inline asm
	{add.f16 %rs1953,%rs1954,%rs1950;
}
	// end inline asm
	mov.b32 	{%rs1958, %rs1964}, %r2258;
	// begin inline asm
	{mul.f16 %rs1956,%rs1987,%rs1958;
}
	// end inline asm
	mov.b32 	{%rs1960, %rs1966}, %r3476;
	// begin inline asm
	{add.f16 %rs1959,%rs1960,%rs1956;
}
	// end inline asm
	// begin inline asm
	{mul.f16 %rs1962,%rs1987,%rs1964;
}
	// end inline asm
	// begin inline asm
	{add.f16 %rs1965,%rs1966,%rs1962;
}
	// end inline asm
	mov.b32 	{%rs1970, %rs1976}, %r2259;
	// begin inline asm
	{mul.f16 %rs1968,%rs1987,%rs1970;
}
	// end inline asm
	mov.b32 	{%rs1972, %rs1978}, %r3475;
	// begin inline asm
	{add.f16 %rs1971,%rs1972,%rs1968;
}
	// end inline asm
	// begin inline asm
	{mul.f16 %rs1974,%rs1987,%rs1976;
}
	// end inline asm
	// begin inline asm
	{add.f16 %rs1977,%rs1978,%rs1974;
}
	// end inline asm
	mov.b32 	{%rs1982, %rs1988}, %r2260;
	// begin inline asm
	{mul.f16 %rs1980,%rs1987,%rs1982;
}
	// end inline asm
	mov.b32 	{%rs1984, %rs1990}, %r3474;
	// begin inline asm
	{add.f16 %rs1983,%rs1984,%rs1980;
}
	// end inline asm
	// begin inline asm
	{mul.f16 %rs1986,%rs1987,%rs1988;
}
	// end inline asm
	// begin inline asm
	{add.f16 %rs1989,%rs1990,%rs1986;
}
	// end inline asm
	add.s32 	%r2261, %r2256, 128;
	mul.wide.u32 	%rd117, %r2261, 2;
	add.s64 	%rd118, %rd3, %rd117;
	ld.global.v4.u32 	{%r2262, %r2263, %r2264, %r2265}, [%rd118];
	mov.b32 	{%rs1994, %rs2000}, %r2262;
	// begin inline asm
	{mul.f16 %rs1992,%rs2035,%rs1994;
}
	// end inline asm
	// begin inline asm
	{add.f16 %rs1995,%rs1947,%rs1992;
}
	// end inline asm
	// begin inline asm
	{mul.f16 %rs1998,%rs2035,%rs2000;
}
	// end inline asm
	// begin inline asm
	{add.f16 %rs2001,%rs1953,%rs1998;
}
	// end inline asm
	mov.b32 	{%rs2006, %rs2012}, %r2263;
	// begin inline asm
	{mul.f16 %rs2004,%rs2035,%rs2006;
}
	// end inline asm
	// begin inline asm
	{add.f16 %rs2007,%rs1959,%rs2004;
}
	// end inline asm
	// begin inline asm
	{mul.f16 %rs2010,%rs2035,%rs2012;
}
	// end inline asm
	// begin inline asm
	{add.f16 %rs2013,%rs1965,%rs2010;
}
	// end inline asm
	mov.b32 	{%rs2018, %rs2024}, %r2264;
	// begin inline asm
	{mul.f16 %rs2016,%rs2035,%rs2018;
}
	// end inline asm
	// begin inline asm
	{add.f16 %rs2019,%rs1971,%rs2016;
}
	// end inline asm
	// begin inline asm
	{mul.f16 %rs2022,%rs2035,%rs2024;
}
	// end inline asm
	// begin inline asm
	{add.f16 %rs2025,%rs1977,%rs2022;
}
	// end inline asm
	mov.b32 	{%rs2030, %rs2036}, %r2265;
	// begin inline asm
	{mul.f16 %rs2028,%rs2035,%rs2030;
}
	// end inline asm
	// begin inline asm
	{add.f16 %rs2031,%rs1983,%rs2028;
}
	// end inline asm
	// begin inline asm
	{mul.f16 %rs2034,%rs2035,%rs2036;
}
	// end inline asm
	// begin inline asm
	{add.f16 %rs2037,%rs1989,%rs2034;
}
	// end inline asm
	add.s32 	%r2266, %r2256, 256;
	mul.wide.u32 	%rd119, %r2266, 2;
	add.s64 	%rd120, %rd3, %rd119;
	ld.global.v4.u32 	{%r2267, %r2268, %r2269, %r2270}, [%rd120];
	mov.b32 	{%rs2042, %rs2048}, %r2267;
	// begin inline asm
	{mul.f16 %rs2040,%rs2083,%rs2042;
}
	// end inline asm
	// begin inline asm
	{add.f16 %rs2043,%rs1995,%rs2040;
}
	// end inline asm
	// begin inline asm
	{mul.f16 %rs2046,%rs2083,%rs2048;
}
	// end inline asm
	// begin inline asm
	{add.f16 %rs2049,%rs2001,%rs2046;
}
	// end inline asm
	mov.b32 	{%rs2054, %rs2060}, %r2268;
	// begin inline asm
	{mul.f16 %rs2052,%rs2083,%rs2054;
}
	// end inline asm
	// begin inline asm
	{add.f16 %rs2055,%rs2007,%rs2052;
}
	// end inline asm
	// begin inline asm
	{mul.f16 %rs2058,%rs2083,%rs2060;
}
	// end inline asm
	// begin inline asm
	{add.f16 %rs2061,%rs2013,%rs2058;
}
	// end inline asm
	mov.b32 	{%rs2066, %rs2072}, %r2269;
	// begin inline asm
	{mul.f16 %rs2064,%rs2083,%rs2066;
}
	// end inline asm
	// begin inline asm
	{add.f16 %rs2067,%rs2019,%rs2064;
}
	// end inline asm
	// begin inline asm
	{mul.f16 %rs2070,%rs2083,%rs2072;
}
	// end inline asm
	// begin inline asm
	{add.f16 %rs2073,%rs2025,%rs2070;
}
	// end inline asm
	mov.b32 	{%rs2078, %rs2084}, %r2270;
	// begin inline asm
	{mul.f16 %rs2076,%rs2083,%rs2078;
}
	// end inline asm
	// begin inline asm
	{add.f16 %rs2079,%rs2031,%rs2076;
}
	// end inline asm
	// begin inline asm
	{mul.f16 %rs2082,%rs2083,%rs2084;
}
	// end inline asm
	// begin inline asm
	{add.f16 %rs2085,%rs2037,%rs2082;
}
	// end inline asm
	add.s32 	%r2271, %r2256, 384;
	mul.wide.u32 	%rd121, %r2271, 2;
	add.s64 	%rd122, %rd3, %rd121;
	ld.global.v4.u32 	{%r2272, %r2273, %r2274, %r2275}, [%rd122];
	mov.b32 	{%rs2090, %rs2096}, %r2272;
	// begin inline asm
	{mul.f16 %rs2088,%rs2131,%rs2090;
}
	// end inline asm
	// begin inline asm
	{add.f16 %rs2091,%rs2043,%rs2088;
}
	// end inline asm
	// begin inline asm
	{mul.f16 %rs2094,%rs2131,%rs2096;
}
	// end inline asm
	// begin inline asm
	{add.f16 %rs2097,%rs2049,%rs2094;
}
	// end inline asm
	mov.b32 	%r3477, {%rs2091, %rs2097};
	mov.b32 	{%rs2102, %rs2108}, %r2273;
	// begin inline asm
	{mul.f16 %rs2100,%rs2131,%rs2102;
}
	// end inline asm
	// begin inline asm
	{add.f16 %rs2103,%rs2055,%rs2100;
}
	// end inline asm
	// begin inline asm
	{mul.f16 %rs2106,%rs2131,%rs2108;
}
	// end inline asm
	// begin inline asm
	{add.f16 %rs2109,%rs2061,%rs2106;
}
	// end inline asm
	mov.b32 	%r3476, {%rs2103, %rs2109};
	mov.b32 	{%rs2114, %rs2120}, %r2274;
	// begin inline asm
	{mul.f16 %rs2112,%rs2131,%rs2114;
}
	// end inline asm
	// begin inline asm
	{add.f16 %rs2115,%rs2067,%rs2112;
}
	// end inline asm
	// begin inline asm
	{mul.f16 %rs2118,%rs2131,%rs2120;
}
	// end inline asm
	// begin inline asm
	{add.f16 %rs2121,%rs2073,%rs2118;
}
	// end inline asm
	mov.b32 	%r3475, {%rs2115, %rs2121};
	mov.b32 	{%rs2126, %rs2132}, %r2275;
	// begin inline asm
	{mul.f16 %rs2124,%rs2131,%rs2126;
}
	// end inline asm
	// begin inline asm
	{add.f16 %rs2127,%rs2079,%rs2124;
}
	// end inline asm
	// begin inline asm
	{mul.f16 %rs2130,%rs2131,%rs2132;
}
	// end inline asm
	// begin inline asm
	{add.f16 %rs2133,%rs2085,%rs2130;
}
	// end inline asm
	mov.b32 	%r3474, {%rs2127, %rs2133};
	add.s32 	%r3468, %r3468, 4;
	setp.ne.s32 	%p51, %r3468, %r3473;
	@%p51 bra 	$L__BB0_74;
$L__BB0_75:
	setp.eq.s32 	%p52, %r310, 0;
	@%p52 bra 	$L__BB0_79;
	add.s32 	%r2276, %r3473, %r25;
	shl.b32 	%r2277, %r2276, 7;
	add.s32 	%r335, %r308, %r2277;
	mul.wide.u32 	%rd123, %r335, 2;
	add.s64 	%rd124, %rd3, %rd123;
	ld.global.v4.u32 	{%r2278, %r2279, %r2280, %r2281}, [%rd124];
	mul.wide.u32 	%rd125, %r3473, 2;
	add.s64 	%rd10, %rd4, %rd125;
	ld.local.u16 	%rs2141, [%rd10];
	mov.b32 	{%rs2142, %rs2148}, %r2278;
	// begin inline asm
	{mul.f16 %rs2140,%rs2141,%rs2142;
}
	// end inline asm
	mov.b32 	{%rs2144, %rs2150}, %r3477;
	// begin inline asm
	{add.f16 %rs2143,%rs2144,%rs2140;
}
	// end inline asm
	// begin inline asm
	{mul.f16 %rs2146,%rs2141,%rs2148;
}
	// end inline asm
	// begin inline asm
	{add.f16 %rs2149,%rs2150,%rs2146;
}
	// end inline asm
	mov.b32 	%r3477, {%rs2143, %rs2149};
	mov.b32 	{%rs2154, %rs2160}, %r2279;
	// begin inline asm
	{mul.f16 %rs2152,%rs2141,%rs2154;
}
	// end inline asm
	mov.b32 	{%rs2156, %rs2162}, %r3476;
	// begin inline asm
	{add.f16 %rs2155,%rs2156,%rs2152;
}
	// end inline asm
	// begin inline asm
	{mul.f16 %rs2158,%rs2141,%rs2160;
}
	// end inline asm
	// begin inline asm
	{add.f16 %rs2161,%rs2162,%rs2158;
}
	// end inline asm
	mov.b32 	%r3476, {%rs2155, %rs2161};
	mov.b32 	{%rs2166, %rs2172}, %r2280;
	// begin inline asm
	{mul.f16 %rs2164,%rs2141,%rs2166;
}
	// end inline asm
	mov.b32 	{%rs2168, %rs2174}, %r3475;
	// begin inline asm
	{add.f16 %rs2167,%rs2168,%rs2164;
}
	// end inline asm
	// begin inline asm
	{mul.f16 %rs2170,%rs2141,%rs2172;
}
	// end inline asm
	// begin inline asm
	{add.f16 %rs2173,%rs2174,%rs2170;
}
	// end inline asm
	mov.b32 	%r3475, {%rs2167, %rs2173};
	mov.b32 	{%rs2178, %rs2184}, %r2281;
	// begin inline asm
	{mul.f16 %rs2176,%rs2141,%rs2178;
}
	// end inline asm
	mov.b32 	{%rs2180, %rs2186}, %r3474;
	// begin inline asm
	{add.f16 %rs2179,%rs2180,%rs2176;
}
	// end inline asm
	// begin inline asm
	{mul.f16 %rs2182,%rs2141,%rs2184;
}
	// end inline asm
	// begin inline asm
	{add.f16 %rs2185,%rs2186,%rs2182;
}
	// end inline asm
	mov.b32 	%r3474, {%rs2179, %rs2185};
	setp.eq.s32 	%p53, %r310, 1;
	@%p53 bra 	$L__BB0_79;
	add.s32 	%r2282, %r335, 128;
	mul.wide.u32 	%rd126, %r2282, 2;
	add.s64 	%rd127, %rd3, %rd126;
	ld.global.v4.u32 	{%r2283, %r2284, %r2285, %r2286}, [%rd127];
	ld.local.u16 	%rs2189, [%rd10+2];
	mov.b32 	{%rs2190, %rs2196}, %r2283;
	// begin inline asm
	{mul.f16 %rs2188,%rs2189,%rs2190;
}
	// end inline asm
	// begin inline asm
	{add.f16 %rs2191,%rs2143,%rs2188;
}
	// end inline asm
	// begin inline asm
	{mul.f16 %rs2194,%rs2189,%rs2196;
}
	// end inline asm
	// begin inline asm
	{add.f16 %rs2197,%rs2149,%rs2194;
}
	// end inline asm
	mov.b32 	%r3477, {%rs2191, %rs2197};
	mov.b32 	{%rs2202, %rs2208}, %r2284;
	// begin inline asm
	{mul.f16 %rs2200,%rs2189,%rs2202;
}
	// end inline asm
	// begin inline asm
	{add.f16 %rs2203,%rs2155,%rs2200;
}
	// end inline asm
	// begin inline asm
	{mul.f16 %rs2206,%rs2189,%rs2208;
}
	// end inline asm
	// begin inline asm
	{add.f16 %rs2209,%rs2161,%rs2206;
}
	// end inline asm
	mov.b32 	%r3476, {%rs2203, %rs2209};
	mov.b32 	{%rs2214, %rs2220}, %r2285;
	// begin inline asm
	{mul.f16 %rs2212,%rs2189,%rs2214;
}
	// end inline asm
	// begin inline asm
	{add.f16 %rs2215,%rs2167,%rs2212;
}
	// end inline asm
	// begin inline asm
	{mul.f16 %rs2218,%rs2189,%rs2220;
}
	// end inline asm
	// begin inline asm
	{add.f16 %rs2221,%rs2173,%rs2218;
}
	// end inline asm
	mov.b32 	%r3475, {%rs2215, %rs2221};
	mov.b32 	{%rs2226, %rs2232}, %r2286;
	// begin inline asm
	{mul.f16 %rs2224,%rs2189,%rs2226;
}
	// end inline asm
	// begin inline asm
	{add.f16 %rs2227,%rs2179,%rs2224;
}
	// end inline asm
	// begin inline asm
	{mul.f16 %rs2230,%rs2189,%rs2232;
}
	// end inline asm
	// begin inline asm
	{add.f16 %rs2233,%rs2185,%rs2230;
}
	// end inline asm
	mov.b32 	%r3474, {%rs2227, %rs2233};
	setp.eq.s32 	%p54, %r310, 2;
	@%p54 bra 	$L__BB0_79;
	add.s32 	%r2287, %r335, 256;
	mul.wide.u32 	%rd128, %r2287, 2;
	add.s64 	%rd129, %rd3, %rd128;
	ld.global.v4.u32 	{%r2288, %r2289, %r2290, %r2291}, [%rd129];
	ld.local.u16 	%rs2237, [%rd10+4];
	mov.b32 	{%rs2238, %rs2244}, %r2288;
	// begin inline asm
	{mul.f16 %rs2236,%rs2237,%rs2238;
}
	// end inline asm
	// begin inline asm
	{add.f16 %rs2239,%rs2191,%rs2236;
}
	// end inline asm
	// begin inline asm
	{mul.f16 %rs2242,%rs2237,%rs2244;
}
	// end inline asm
	// begin inline asm
	{add.f16 %rs2245,%rs2197,%rs2242;
}
	// end inline asm
	mov.b32 	%r3477, {%rs2239, %rs2245};
	mov.b32 	{%rs2250, %rs2256}, %r2289;
	// begin inline asm
	{mul.f16 %rs2248,%rs2237,%rs2250;
}
	// end inline asm
	// begin inline asm
	{add.f16 %rs2251,%rs2203,%rs2248;
}
	// end inline asm
	// begin inline asm
	{mul.f16 %rs2254,%rs2237,%rs2256;
}
	// end inline asm
	// begin inline asm
	{add.f16 %rs2257,%rs2209,%rs2254;
}
	// end inline asm
	mov.b32 	%r3476, {%rs2251, %rs2257};
	mov.b32 	{%rs2262, %rs2268}, %r2290;
	// begin inline asm
	{mul.f16 %rs2260,%rs2237,%rs2262;
}
	// end inline asm
	// begin inline asm
	{add.f16 %rs2263,%rs2215,%rs2260;
}
	// end inline asm
	// begin inline asm
	{mul.f16 %rs2266,%rs2237,%rs2268;
}
	// end inline asm
	// begin inline asm
	{add.f16 %rs2269,%rs2221,%rs2266;
}
	// end inline asm
	mov.b32 	%r3475, {%rs2263, %rs2269};
	mov.b32 	{%rs2274, %rs2280}, %r2291;
	// begin inline asm
	{mul.f16 %rs2272,%rs2237,%rs2274;
}
	// end inline asm
	// begin inline asm
	{add.f16 %rs2275,%rs2227,%rs2272;
}
	// end inline asm
	// begin inline asm
	{mul.f16 %rs2278,%rs2237,%rs2280;
}
	// end inline asm
	// begin inline asm
	{add.f16 %rs2281,%rs2233,%rs2278;
}
	// end inline asm
	mov.b32 	%r3474, {%rs2275, %rs2281};
$L__BB0_79:
	setp.ne.s32 	%p55, %r10, 0;
	mov.b32 	%r2318, 16;
	mov.b32 	%r2448, -1;
	// begin inline asm
	{shfl.sync.down.b32 %r2292,%r3477,%r2318,%r29,%r2448;
}
	// end inline asm
	// begin inline asm
	{add.f16x2 %r2297,%r3477,%r2292;
}
	// end inline asm
	// begin inline asm
	{shfl.sync.down.b32 %r2300,%r3476,%r2318,%r29,%r2448;
}
	// end inline asm
	// begin inline asm
	{add.f16x2 %r2305,%r3476,%r2300;
}
	// end inline asm
	// begin inline asm
	{shfl.sync.down.b32 %r2308,%r3475,%r2318,%r29,%r2448;
}
	// end inline asm
	// begin inline asm
	{add.f16x2 %r2313,%r3475,%r2308;
}
	// end inline asm
	// begin inline asm
	{shfl.sync.down.b32 %r2316,%r3474,%r2318,%r29,%r2448;
}
	// end inline asm
	// begin inline asm
	{add.f16x2 %r2321,%r3474,%r2316;
}
	// end inline asm
	mov.b32 	%r2350, 8;
	// begin inline asm
	{shfl.sync.down.b32 %r2324,%r2297,%r2350,%r29,%r2448;
}
	// end inline asm
	// begin inline asm
	{add.f16x2 %r2329,%r2297,%r2324;
}
	// end inline asm
	// begin inline asm
	{shfl.sync.down.b32 %r2332,%r2305,%r2350,%r29,%r2448;
}
	// end inline asm
	// begin inline asm
	{add.f16x2 %r2337,%r2305,%r2332;
}
	// end inline asm
	// begin inline asm
	{shfl.sync.down.b32 %r2340,%r2313,%r2350,%r29,%r2448;
}
	// end inline asm
	// begin inline asm
	{add.f16x2 %r2345,%r2313,%r2340;
}
	// end inline asm
	// begin inline asm
	{shfl.sync.down.b32 %r2348,%r2321,%r2350,%r29,%r2448;
}
	// end inline asm
	// begin inline asm
	{add.f16x2 %r2353,%r2321,%r2348;
}
	// end inline asm
	mov.b32 	%r2382, 4;
	// begin inline asm
	{shfl.sync.down.b32 %r2356,%r2329,%r2382,%r29,%r2448;
}
	// end inline asm
	// begin inline asm
	{add.f16x2 %r2361,%r2329,%r2356;
}
	// end inline asm
	// begin inline asm
	{shfl.sync.down.b32 %r2364,%r2337,%r2382,%r29,%r2448;
}
	// end inline asm
	// begin inline asm
	{add.f16x2 %r2369,%r2337,%r2364;
}
	// end inline asm
	// begin inline asm
	{shfl.sync.down.b32 %r2372,%r2345,%r2382,%r29,%r2448;
}
	// end inline asm
	// begin inline asm
	{add.f16x2 %r2377,%r2345,%r2372;
}
	// end inline asm
	// begin inline asm
	{shfl.sync.down.b32 %r2380,%r2353,%r2382,%r29,%r2448;
}
	// end inline asm
	// begin inline asm
	{add.f16x2 %r2385,%r2353,%r2380;
}
	// end inline asm
	mov.b32 	%r2414, 2;
	// begin inline asm
	{shfl.sync.down.b32 %r2388,%r2361,%r2414,%r29,%r2448;
}
	// end inline asm
	// begin inline asm
	{add.f16x2 %r2393,%r2361,%r2388;
}
	// end inline asm
	// begin inline asm
	{shfl.sync.down.b32 %r2396,%r2369,%r2414,%r29,%r2448;
}
	// end inline asm
	// begin inline asm
	{add.f16x2 %r2401,%r2369,%r2396;
}
	// end inline asm
	// begin inline asm
	{shfl.sync.down.b32 %r2404,%r2377,%r2414,%r29,%r2448;
}
	// end inline asm
	// begin inline asm
	{add.f16x2 %r2409,%r2377,%r2404;
}
	// end inline asm
	// begin inline asm
	{shfl.sync.down.b32 %r2412,%r2385,%r2414,%r29,%r2448;
}
	// end inline asm
	// begin inline asm
	{add.f16x2 %r2417,%r2385,%r2412;
}
	// end inline asm
	mov.b32 	%r2446, 1;
	// begin inline asm
	{shfl.sync.down.b32 %r2420,%r2393,%r2446,%r29,%r2448;
}
	// end inline asm
	// begin inline asm
	{add.f16x2 %r2425,%r2393,%r2420;
}
	// end inline asm
	// begin inline asm
	{shfl.sync.down.b32 %r2428,%r2401,%r2446,%r29,%r2448;
}
	// end inline asm
	// begin inline asm
	{add.f16x2 %r2433,%r2401,%r2428;
}
	// end inline asm
	// begin inline asm
	{shfl.sync.down.b32 %r2436,%r2409,%r2446,%r29,%r2448;
}
	// end inline asm
	// begin inline asm
	{add.f16x2 %r2441,%r2409,%r2436;
}
	// end inline asm
	// begin inline asm
	{shfl.sync.down.b32 %r2444,%r2417,%r2446,%r29,%r2448;
}
	// end inline asm
	// begin inline asm
	{add.f16x2 %r2449,%r2417,%r2444;
}
	// end inline asm
	@%p55 bra 	$L__BB0_81;
	st.shared.v4.u32 	[%r75], {%r2425, %r2433, %r2441, %r2449};
$L__BB0_81:
	setp.ne.s32 	%p56, %r9, 0;
	bar.sync 	0;
	mov.b32 	%r2478, 8;
	mov.b32 	%r2576, -1;
	// begin inline asm
	{shfl.sync.down.b32 %r2452,%r2425,%r2478,%r29,%r2576;
}
	// end inline asm
	// begin inline asm
	{add.f16x2 %r2457,%r2425,%r2452;
}
	// end inline asm
	// begin inline asm
	{shfl.sync.down.b32 %r2460,%r2433,%r2478,%r29,%r2576;
}
	// end inline asm
	// begin inline asm
	{add.f16x2 %r2465,%r2433,%r2460;
}
	// end inline asm
	// begin inline asm
	{shfl.sync.down.b32 %r2468,%r2441,%r2478,%r29,%r2576;
}
	// end inline asm
	// begin inline asm
	{add.f16x2 %r2473,%r2441,%r2468;
}
	// end inline asm
	// begin inline asm
	{shfl.sync.down.b32 %r2476,%r2449,%r2478,%r29,%r2576;
}
	// end inline asm
	// begin inline asm
	{add.f16x2 %r2481,%r2449,%r2476;
}
	// end inline asm
	mov.b32 	%r2510, 4;
	// begin inline asm
	{shfl.sync.down.b32 %r2484,%r2457,%r2510,%r29,%r2576;
}
	// end inline asm
	// begin inline asm
	{add.f16x2 %r2489,%r2457,%r2484;
}
	// end inline asm
	// begin inline asm
	{shfl.sync.down.b32 %r2492,%r2465,%r2510,%r29,%r2576;
}
	// end inline asm
	// begin inline asm
	{add.f16x2 %r2497,%r2465,%r2492;
}
	// end inline asm
	// begin inline asm
	{shfl.sync.down.b32 %r2500,%r2473,%r2510,%r29,%r2576;
}
	// end inline asm
	// begin inline asm
	{add.f16x2 %r2505,%r2473,%r2500;
}
	// end inline asm
	// begin inline asm
	{shfl.sync.down.b32 %r2508,%r2481,%r2510,%r29,%r2576;
}
	// end inline asm
	// begin inline asm
	{add.f16x2 %r2513,%r2481,%r2508;
}
	// end inline asm
	mov.b32 	%r2542, 2;
	// begin inline asm
	{shfl.sync.down.b32 %r2516,%r2489,%r2542,%r29,%r2576;
}
	// end inline asm
	// begin inline asm
	{add.f16x2 %r2521,%r2489,%r2516;
}
	// end inline asm
	// begin inline asm
	{shfl.sync.down.b32 %r2524,%r2497,%r2542,%r29,%r2576;
}
	// end inline asm
	// begin inline asm
	{add.f16x2 %r2529,%r2497,%r2524;
}
	// end inline asm
	// begin inline asm
	{shfl.sync.down.b32 %r2532,%r2505,%r2542,%r29,%r2576;
}
	// end inline asm
	// begin inline asm
	{add.f16x2 %r2537,%r2505,%r2532;
}
	// end inline asm
	// begin inline asm
	{shfl.sync.down.b32 %r2540,%r2513,%r2542,%r29,%r2576;
}
	// end inline asm
	// begin inline asm
	{add.f16x2 %r2545,%r2513,%r2540;
}
	// end inline asm
	mov.b32 	%r2574, 1;
	// begin inline asm
	{shfl.sync.down.b32 %r2548,%r2521,%r2574,%r29,%r2576;
}
	// end inline asm
	// begin inline asm
	{add.f16x2 %r2553,%r2521,%r2548;
}
	// end inline asm
	// begin inline asm
	{shfl.sync.down.b32 %r2556,%r2529,%r2574,%r29,%r2576;
}
	// end inline asm
	// begin inline asm
	{add.f16x2 %r2561,%r2529,%r2556;
}
	// end inline asm
	// begin inline asm
	{shfl.sync.down.b32 %r2564,%r2537,%r2574,%r29,%r2576;
}
	// end inline asm
	// begin inline asm
	{add.f16x2 %r2569,%r2537,%r2564;
}
	// end inline asm
	// begin inline asm
	{shfl.sync.down.b32 %r2572,%r2545,%r2574,%r29,%r2576;
}
	// end inline asm
	// begin inline asm
	{add.f16x2 %r2577,%r2545,%r2572;
}
	// end inline asm
	@%p56 bra 	$L__BB0_83;
	st.shared.v4.u32 	[_ZZ6decodeP6__halfS0_S0_S0_S0_S0_S0_S0_E8local_kv+16], {%r2553, %r2561, %r2569, %r2577};
$L__BB0_83:
	setp.gt.u32 	%p57, %r23, 4096;
	ld.shared.v4.u32 	{%r2581, %r2582, %r2583, %r2584}, [%r26];
	st.local.v4.u32 	[%rd4], {%r2581, %r2582, %r2583, %r2584};
	mov.b32 	%r3488, 0;
	mov.u32 	%r3489, %r3488;
	mov.u32 	%r3490, %r3488;
	mov.u32 	%r3491, %r3505;
	@%p57 bra 	$L__BB0_91;
	add.s32 	%r360, %r28, 16;
	max.u32 	%r361, %r24, 1;
	and.b32  	%r362, %r361, 3;
	setp.gt.u32 	%p58, %r23, 1024;
	mov.b32 	%r3488, 0;
	mov.u32 	%r3491, %r3505;
	mov.u32 	%r3487, %r3488;
	@%p58 bra 	$L__BB0_87;
	and.b32  	%r3487, %r361, 8188;
	mov.b32 	%r3488, 0;
	mov.u32 	%r3489, %r3488;
	mov.u32 	%r3490, %r3488;
	mov.u32 	%r3491, %r3505;
	mov.u32 	%r3482, %r3488;
$L__BB0_86:
	add.s32 	%r2588, %r3482, %r25;
	shl.b32 	%r2589, %r2588, 7;
	add.s32 	%r2590, %r360, %r2589;
	mul.wide.u32 	%rd130, %r2590, 2;
	add.s64 	%rd131, %rd3, %rd130;
	ld.global.v4.u32 	{%r2591, %r2592, %r2593, %r2594}, [%rd131];
	mul.wide.u32 	%rd132, %r3482, 2;
	add.s64 	%rd133, %rd4, %rd132;
	ld.local.v4.u16 	{%rs2327, %rs2375, %rs2423, %rs2471}, [%rd133];
	mov.b32 	{%rs2286, %rs2292}, %r2591;
	// begin inline asm
	{mul.f16 %rs2284,%rs2327,%rs2286;
}
	// end inline asm
	mov.b32 	{%rs2288, %rs2294}, %r3491;
	// begin inline asm
	{add.f16 %rs2287,%rs2288,%rs2284;
}
	// end inline asm
	// begin inline asm
	{mul.f16 %rs2290,%rs2327,%rs2292;
}
	// end inline asm
	// begin inline asm
	{add.f16 %rs2293,%rs2294,%rs2290;
}
	// end inline asm
	mov.b32 	{%rs2298, %rs2304}, %r2592;
	// begin inline asm
	{mul.f16 %rs2296,%rs2327,%rs2298;
}
	// end inline asm
	mov.b32 	{%rs2300, %rs2306}, %r3490;
	// begin inline asm
	{add.f16 %rs2299,%rs2300,%rs2296;
}
	// end inline asm
	// begin inline asm
	{mul.f16 %rs2302,%rs2327,%rs2304;
}
	// end inline asm
	// begin inline asm
	{add.f16 %rs2305,%rs2306,%rs2302;
}
	// end inline asm
	mov.b32 	{%rs2310, %rs2316}, %r2593;
	// begin inline asm
	{mul.f16 %rs2308,%rs2327,%rs2310;
}
	// end inline asm
	mov.b32 	{%rs2312, %rs2318}, %r3489;
	// begin inline asm
	{add.f16 %rs2311,%rs2312,%rs2308;
}
	// end inline asm
	// begin inline asm
	{mul.f16 %rs2314,%rs2327,%rs2316;
}
	// end inline asm
	// begin inline asm
	{add.f16 %rs2317,%rs2318,%rs2314;
}
	// end inline asm
	mov.b32 	{%rs2322, %rs2328}, %r2594;
	// begin inline asm
	{mul.f16 %rs2320,%rs2327,%rs2322;
}
	// end inline asm
	mov.b32 	{%rs2324, %rs2330}, %r3488;
	// begin inline asm
	{add.f16 %rs2323,%rs2324,%rs2320;
}
	// end inline asm
	// begin inline asm
	{mul.f16 %rs2326,%rs2327,%rs2328;
}
	// end inline asm
	// begin inline asm
	{add.f16 %rs2329,%rs2330,%rs2326;
}
	// end inline asm
	add.s32 	%r2595, %r2590, 128;
	mul.wide.u32 	%rd134, %r2595, 2;
	add.s64 	%rd135, %rd3, %rd134;
	ld.global.v4.u32 	{%r2596, %r2597, %r2598, %r2599}, [%rd135];
	mov.b32 	{%rs2334, %rs2340}, %r2596;
	// begin inline asm
	{mul.f16 %rs2332,%rs2375,%rs2334;
}
	// end inline asm
	// begin inline asm
	{add.f16 %rs2335,%rs2287,%rs2332;
}
	// end inline asm
	// begin inline asm
	{mul.f16 %rs2338,%rs2375,%rs2340;
}
	// end inline asm
	// begin inline asm
	{add.f16 %rs2341,%rs2293,%rs2338;
}
	// end inline asm
	mov.b32 	{%rs2346, %rs2352}, %r2597;
	// begin inline asm
	{mul.f16 %rs2344,%rs2375,%rs2346;
}
	// end inline asm
	// begin inline asm
	{add.f16 %rs2347,%rs2299,%rs2344;
}
	// end inline asm
	// begin inline asm
	{mul.f16 %rs2350,%rs2375,%rs2352;
}
	// end inline asm
	// begin inline asm
	{add.f16 %rs2353,%rs2305,%rs2350;
}
	// end inline asm
	mov.b32 	{%rs2358, %rs2364}, %r2598;
	// begin inline asm
	{mul.f16 %rs2356,%rs2375,%rs2358;
}
	// end inline asm
	// begin inline asm
	{add.f16 %rs2359,%rs2311,%rs2356;
}
	// end inline asm
	// begin inline asm
	{mul.f16 %rs2362,%rs2375,%rs2364;
}
	// end inline asm
	// begin inline asm
	{add.f16 %rs2365,%rs2317,%rs2362;
}
	// end inline asm
	mov.b32 	{%rs2370, %rs2376}, %r2599;
	// begin inline asm
	{mul.f16 %rs2368,%rs2375,%rs2370;
}
	// end inline asm
	// begin inline asm
	{add.f16 %rs2371,%rs2323,%rs2368;
}
	// end inline asm
	// begin inline asm
	{mul.f16 %rs2374,%rs2375,%rs2376;
}
	// end inline asm
	// begin inline asm
	{add.f16 %rs2377,%rs2329,%rs2374;
}
	// end inline asm
	add.s32 	%r2600, %r2590, 256;
	mul.wide.u32 	%rd136, %r2600, 2;
	add.s64 	%rd137, %rd3, %rd136;
	ld.global.v4.u32 	{%r2601, %r2602, %r2603, %r2604}, [%rd137];
	mov.b32 	{%rs2382, %rs2388}, %r2601;
	// begin inline asm
	{mul.f16 %rs2380,%rs2423,%rs2382;
}
	// end inline asm
	// begin inline asm
	{add.f16 %rs2383,%rs2335,%rs2380;
}
	// end inline asm
	// begin inline asm
	{mul.f16 %rs2386,%rs2423,%rs2388;
}
	// end inline asm
	// begin inline asm
	{add.f16 %rs2389,%rs2341,%rs2386;
}
	// end inline asm
	mov.b32 	{%rs2394, %rs2400}, %r2602;
	// begin inline asm
	{mul.f16 %rs2392,%rs2423,%rs2394;
}
	// end inline asm
	// begin inline asm
	{add.f16 %rs2395,%rs2347,%rs2392;
}
	// end inline asm
	// begin inline asm
	{mul.f16 %rs2398,%rs2423,%rs2400;
}
	// end inline asm
	// begin inline asm
	{add.f16 %rs2401,%rs2353,%rs2398;
}
	// end inline asm
	mov.b32 	{%rs2406, %rs2412}, %r2603;
	// begin inline asm
	{mul.f16 %rs2404,%rs2423,%rs2406;
}
	// end inline asm
	// begin inline asm
	{add.f16 %rs2407,%rs2359,%rs2404;
}
	// end inline asm
	// begin inline asm
	{mul.f16 %rs2410,%rs2423,%rs2412;
}
	// end inline asm
	// begin inline asm
	{add.f16 %rs2413,%rs2365,%rs2410;
}
	// end inline asm
	mov.b32 	{%rs2418, %rs2424}, %r2604;
	// begin inline asm
	{mul.f16 %rs2416,%rs2423,%rs2418;
}
	// end inline asm
	// begin inline asm
	{add.f16 %rs2419,%rs2371,%rs2416;
}
	// end inline asm
	// begin inline asm
	{mul.f16 %rs2422,%rs2423,%rs2424;
}
	// end inline asm
	// begin inline asm
	{add.f16 %rs2425,%rs2377,%rs2422;
}
	// end inline asm
	add.s32 	%r2605, %r2590, 384;
	mul.wide.u32 	%rd138, %r2605, 2;
	add.s64 	%rd139, %rd3, %rd138;
	ld.global.v4.u32 	{%r2606, %r2607, %r2608, %r2609}, [%rd139];
	mov.b32 	{%rs2430, %rs2436}, %r2606;
	// begin inline asm
	{mul.f16 %rs2428,%rs2471,%rs2430;
}
	// end inline asm
	// begin inline asm
	{add.f16 %rs2431,%rs2383,%rs2428;
}
	// end inline asm
	// begin inline asm
	{mul.f16 %rs2434,%rs2471,%rs2436;
}
	// end inline asm
	// begin inline asm
	{add.f16 %rs2437,%rs2389,%rs2434;
}
	// end inline asm
	mov.b32 	%r3491, {%rs2431, %rs2437};
	mov.b32 	{%rs2442, %rs2448}, %r2607;
	// begin inline asm
	{mul.f16 %rs2440,%rs2471,%rs2442;
}
	// end inline asm
	// begin inline asm
	{add.f16 %rs2443,%rs2395,%rs2440;
}
	// end inline asm
	// begin inline asm
	{mul.f16 %rs2446,%rs2471,%rs2448;
}
	// end inline asm
	// begin inline asm
	{add.f16 %rs2449,%rs2401,%rs2446;
}
	// end inline asm
	mov.b32 	%r3490, {%rs2443, %rs2449};
	mov.b32 	{%rs2454, %rs2460}, %r2608;
	// begin inline asm
	{mul.f16 %rs2452,%rs2471,%rs2454;
}
	// end inline asm
	// begin inline asm
	{add.f16 %rs2455,%rs2407,%rs2452;
}
	// end inline asm
	// begin inline asm
	{mul.f16 %rs2458,%rs2471,%rs2460;
}
	// end inline asm
	// begin inline asm
	{add.f16 %rs2461,%rs2413,%rs2458;
}
	// end inline asm
	mov.b32 	%r3489, {%rs2455, %rs2461};
	mov.b32 	{%rs2466, %rs2472}, %r2609;
	// begin inline asm
	{mul.f16 %rs2464,%rs2471,%rs2466;
}
	// end inline asm
	// begin inline asm
	{add.f16 %rs2467,%rs2419,%rs2464;
}
	// end inline asm
	// begin inline asm
	{mul.f16 %rs2470,%rs2471,%rs2472;
}
	// end inline asm
	// begin inline asm
	{add.f16 %rs2473,%rs2425,%rs2470;
}
	// end inline asm
	mov.b32 	%r3488, {%rs2467, %rs2473};
	add.s32 	%r3482, %r3482, 4;
	setp.ne.s32 	%p59, %r3482, %r3487;
	@%p59 bra 	$L__BB0_86;
$L__BB0_87:
	setp.eq.s32 	%p60, %r362, 0;
	@%p60 bra 	$L__BB0_91;
	add.s32 	%r2610, %r3487, %r25;
	shl.b32 	%r2611, %r2610, 7;
	add.s32 	%r387, %r360, %r2611;
	mul.wide.u32 	%rd140, %r387, 2;
	add.s64 	%rd141, %rd3, %rd140;
	ld.global.v4.u32 	{%r2612, %r2613, %r2614, %r2615}, [%rd141];
	mul.wide.u32 	%rd142, %r3487, 2;
	add.s64 	%rd11, %rd4, %rd142;
	ld.local.u16 	%rs2481, [%rd11];
	mov.b32 	{%rs2482, %rs2488}, %r2612;
	// begin inline asm
	{mul.f16 %rs2480,%rs2481,%rs2482;
}
	// end inline asm
	mov.b32 	{%rs2484, %rs2490}, %r3491;
	// begin inline asm
	{add.f16 %rs2483,%rs2484,%rs2480;
}
	// end inline asm
	// begin inline asm
	{mul.f16 %rs2486,%rs2481,%rs2488;
}
	// end inline asm
	// begin inline asm
	{add.f16 %rs2489,%rs2490,%rs2486;
}
	// end inline asm
	mov.b32 	%r3491, {%rs2483, %rs2489};
	mov.b32 	{%rs2494, %rs2500}, %r2613;
	// begin inline asm
	{mul.f16 %rs2492,%rs2481,%rs2494;
}
	// end inline asm
	mov.b32 	{%rs2496, %rs2502}, %r3490;
	// begin inline asm
	{add.f16 %rs2495,%rs2496,%rs2492;
}
	// end inline asm
	// begin inline asm
	{mul.f16 %rs2498,%rs2481,%rs2500;
}
	// end inline asm
	// begin inline asm
	{add.f16 %rs2501,%rs2502,%rs2498;
}
	// end inline asm
	mov.b32 	%r3490, {%rs2495, %rs2501};
	mov.b32 	{%rs2506, %rs2512}, %r2614;
	// begin inline asm
	{mul.f16 %rs2504,%rs2481,%rs2506;
}
	// end inline asm
	mov.b32 	{%rs2508, %rs2514}, %r3489;
	// begin inline asm
	{add.f16 %rs2507,%rs2508,%rs2504;
}
	// end inline asm
	// begin inline asm
	{mul.f16 %rs2510,%rs2481,%rs2512;
}
	// end inline asm
	// begin inline asm
	{add.f16 %rs2513,%rs2514,%rs2510;
}
	// end inline asm
	mov.b32 	%r3489, {%rs2507, %rs2513};
	mov.b32 	{%rs2518, %rs2524}, %r2615;
	// begin inline asm
	{mul.f16 %rs2516,%rs2481,%rs2518;
}
	// end inline asm
	mov.b32 	{%rs2520, %rs2526}, %r3488;
	// begin inline asm
	{add.f16 %rs2519,%rs2520,%rs2516;
}
	// end inline asm
	// begin inline asm
	{mul.f16 %rs2522,%rs2481,%rs2524;
}
	// end inline asm
	// begin inline asm
	{add.f16 %rs2525,%rs2526,%rs2522;
}
	// end inline asm
	mov.b32 	%r3488, {%rs2519, %rs2525};
	setp.eq.s32 	%p61, %r362, 1;
	@%p61 bra 	$L__BB0_91;
	add.s32 	%r2616, %r387, 128;
	mul.wide.u32 	%rd143, %r2616, 2;
	add.s64 	%rd144, %rd3, %rd143;
	ld.global.v4.u32 	{%r2617, %r2618, %r2619, %r2620}, [%rd144];
	ld.local.u16 	%rs2529, [%rd11+2];
	mov.b32 	{%rs2530, %rs2536}, %r2617;
	// begin inline asm
	{mul.f16 %rs2528,%rs2529,%rs2530;
}
	// end inline asm
	// begin inline asm
	{add.f16 %rs2531,%rs2483,%rs2528;
}
	// end inline asm
	// begin inline asm
	{mul.f16 %rs2534,%rs2529,%rs2536;
}
	// end inline asm
	// begin inline asm
	{add.f16 %rs2537,%rs2489,%rs2534;
}
	// end inline asm
	mov.b32 	%r3491, {%rs2531, %rs2537};
	mov.b32 	{%rs2542, %rs2548}, %r2618;
	// begin inline asm
	{mul.f16 %rs2540,%rs2529,%rs2542;
}
	// end inline asm
	// begin inline asm
	{add.f16 %rs2543,%rs2495,%rs2540;
}
	// end inline asm
	// begin inline asm
	{mul.f16 %rs2546,%rs2529,%rs2548;
}
	// end inline asm
	// begin inline asm
	{add.f16 %rs2549,%rs2501,%rs2546;
}
	// end inline asm
	mov.b32 	%r3490, {%rs2543, %rs2549};
	mov.b32 	{%rs2554, %rs2560}, %r2619;
	// begin inline asm
	{mul.f16 %rs2552,%rs2529,%rs2554;
}
	// end inline asm
	// begin inline asm
	{add.f16 %rs2555,%rs2507,%rs2552;
}
	// end inline asm
	// begin inline asm
	{mul.f16 %rs2558,%rs2529,%rs2560;
}
	// end inline asm
	// begin inline asm
	{add.f16 %rs2561,%rs2513,%rs2558;
}
	// end inline asm
	mov.b32 	%r3489, {%rs2555, %rs2561};
	mov.b32 	{%rs2566, %rs2572}, %r2620;
	// begin inline asm
	{mul.f16 %rs2564,%rs2529,%rs2566;
}
	// end inline asm
	// begin inline asm
	{add.f16 %rs2567,%rs2519,%rs2564;
}
	// end inline asm
	// begin inline asm
	{mul.f16 %rs2570,%rs2529,%rs2572;
}
	// end inline asm
	// begin inline asm
	{add.f16 %rs2573,%rs2525,%rs2570;
}
	// end inline asm
	mov.b32 	%r3488, {%rs2567, %rs2573};
	setp.eq.s32 	%p62, %r362, 2;
	@%p62 bra 	$L__BB0_91;
	add.s32 	%r2621, %r387, 256;
	mul.wide.u32 	%rd145, %r2621, 2;
	add.s64 	%rd146, %rd3, %rd145;
	ld.global.v4.u32 	{%r2622, %r2623, %r2624, %r2625}, [%rd146];
	ld.local.u16 	%rs2577, [%rd11+4];
	mov.b32 	{%rs2578, %rs2584}, %r2622;
	// begin inline asm
	{mul.f16 %rs2576,%rs2577,%rs2578;
}
	// end inline asm
	// begin inline asm
	{add.f16 %rs2579,%rs2531,%rs2576;
}
	// end inline asm
	// begin inline asm
	{mul.f16 %rs2582,%rs2577,%rs2584;
}
	// end inline asm
	// begin inline asm
	{add.f16 %rs2585,%rs2537,%rs2582;
}
	// end inline asm
	mov.b32 	%r3491, {%rs2579, %rs2585};
	mov.b32 	{%rs2590, %rs2596}, %r2623;
	// begin inline asm
	{mul.f16 %rs2588,%rs2577,%rs2590;
}
	// end inline asm
	// begin inline asm
	{add.f16 %rs2591,%rs2543,%rs2588;
}
	// end inline asm
	// begin inline asm
	{mul.f16 %rs2594,%rs2577,%rs2596;
}
	// end inline asm
	// begin inline asm
	{add.f16 %rs2597,%rs2549,%rs2594;
}
	// end inline asm
	mov.b32 	%r3490, {%rs2591, %rs2597};
	mov.b32 	{%rs2602, %rs2608}, %r2624;
	// begin inline asm
	{mul.f16 %rs2600,%rs2577,%rs2602;
}
	// end inline asm
	// begin inline asm
	{add.f16 %rs2603,%rs2555,%rs2600;
}
	// end inline asm
	// begin inline asm
	{mul.f16 %rs2606,%rs2577,%rs2608;
}
	// end inline asm
	// begin inline asm
	{add.f16 %rs2609,%rs2561,%rs2606;
}
	// end inline asm
	mov.b32 	%r3489, {%rs2603, %rs2609};
	mov.b32 	{%rs2614, %rs2620}, %r2625;
	// begin inline asm
	{mul.f16 %rs2612,%rs2577,%rs2614;
}
	// end inline asm
	// begin inline asm
	{add.f16 %rs2615,%rs2567,%rs2612;
}
	// end inline asm
	// begin inline asm
	{mul.f16 %rs2618,%rs2577,%rs2620;
}
	// end inline asm
	// begin inline asm
	{add.f16 %rs2621,%rs2573,%rs2618;
}
	// end inline asm
	mov.b32 	%r3488, {%rs2615, %rs2621};
$L__BB0_91:
	setp.ne.s32 	%p63, %r10, 0;
	mov.b32 	%r2652, 16;
	mov.b32 	%r2782, -1;
	// begin inline asm
	{shfl.sync.down.b32 %r2626,%r3491,%r2652,%r29,%r2782;
}
	// end inline asm
	// begin inline asm
	{add.f16x2 %r2631,%r3491,%r2626;
}
	// end inline asm
	// begin inline asm
	{shfl.sync.down.b32 %r2634,%r3490,%r2652,%r29,%r2782;
}
	// end inline asm
	// begin inline asm
	{add.f16x2 %r2639,%r3490,%r2634;
}
	// end inline asm
	// begin inline asm
	{shfl.sync.down.b32 %r2642,%r3489,%r2652,%r29,%r2782;
}
	// end inline asm
	// begin inline asm
	{add.f16x2 %r2647,%r3489,%r2642;
}
	// end inline asm
	// begin inline asm
	{shfl.sync.down.b32 %r2650,%r3488,%r2652,%r29,%r2782;
}
	// end inline asm
	// begin inline asm
	{add.f16x2 %r2655,%r3488,%r2650;
}
	// end inline asm
	mov.b32 	%r2684, 8;
	// begin inline asm
	{shfl.sync.down.b32 %r2658,%r2631,%r2684,%r29,%r2782;
}
	// end inline asm
	// begin inline asm
	{add.f16x2 %r2663,%r2631,%r2658;
}
	// end inline asm
	// begin inline asm
	{shfl.sync.down.b32 %r2666,%r2639,%r2684,%r29,%r2782;
}
	// end inline asm
	// begin inline asm
	{add.f16x2 %r2671,%r2639,%r2666;
}
	// end inline asm
	// begin inline asm
	{shfl.sync.down.b32 %r2674,%r2647,%r2684,%r29,%r2782;
}
	// end inline asm
	// begin inline asm
	{add.f16x2 %r2679,%r2647,%r2674;
}
	// end inline asm
	// begin inline asm
	{shfl.sync.down.b32 %r2682,%r2655,%r2684,%r29,%r2782;
}
	// end inline asm
	// begin inline asm
	{add.f16x2 %r2687,%r2655,%r2682;
}
	// end inline asm
	mov.b32 	%r2716, 4;
	// begin inline asm
	{shfl.sync.down.b32 %r2690,%r2663,%r2716,%r29,%r2782;
}
	// end inline asm
	// begin inline asm
	{add.f16x2 %r2695,%r2663,%r2690;
}
	// end inline asm
	// begin inline asm
	{shfl.sync.down.b32 %r2698,%r2671,%r2716,%r29,%r2782;
}
	// end inline asm
	// begin inline asm
	{add.f16x2 %r2703,%r2671,%r2698;
}
	// end inline asm
	// begin inline asm
	{shfl.sync.down.b32 %r2706,%r2679,%r2716,%r29,%r2782;
}
	// end inline asm
	// begin inline asm
	{add.f16x2 %r2711,%r2679,%r2706;
}
	// end inline asm
	// begin inline asm
	{shfl.sync.down.b32 %r2714,%r2687,%r2716,%r29,%r2782;
}
	// end inline asm
	// begin inline asm
	{add.f16x2 %r2719,%r2687,%r2714;
}
	// end inline asm
	mov.b32 	%r2748, 2;
	// begin inline asm
	{shfl.sync.down.b32 %r2722,%r2695,%r2748,%r29,%r2782;
}
	// end inline asm
	// begin inline asm
	{add.f16x2 %r2727,%r2695,%r2722;
}
	// end inline asm
	// begin inline asm
	{shfl.sync.down.b32 %r2730,%r2703,%r2748,%r29,%r2782;
}
	// end inline asm
	// begin inline asm
	{add.f16x2 %r2735,%r2703,%r2730;
}
	// end inline asm
	// begin inline asm
	{shfl.sync.down.b32 %r2738,%r2711,%r2748,%r29,%r2782;
}
	// end inline asm
	// begin inline asm
	{add.f16x2 %r2743,%r2711,%r2738;
}
	// end inline asm
	// begin inline asm
	{shfl.sync.down.b32 %r2746,%r2719,%r2748,%r29,%r2782;
}
	// end inline asm
	// begin inline asm
	{add.f16x2 %r2751,%r2719,%r2746;
}
	// end inline asm
	mov.b32 	%r2780, 1;
	// begin inline asm
	{shfl.sync.down.b32 %r2754,%r2727,%r2780,%r29,%r2782;
}
	// end inline asm
	// begin inline asm
	{add.f16x2 %r2759,%r2727,%r2754;
}
	// end inline asm
	// begin inline asm
	{shfl.sync.down.b32 %r2762,%r2735,%r2780,%r29,%r2782;
}
	// end inline asm
	// begin inline asm
	{add.f16x2 %r2767,%r2735,%r2762;
}
	// end inline asm
	// begin inline asm
	{shfl.sync.down.b32 %r2770,%r2743,%r2780,%r29,%r2782;
}
	// end inline asm
	// begin inline asm
	{add.f16x2 %r2775,%r2743,%r2770;
}
	// end inline asm
	// begin inline asm
	{shfl.sync.down.b32 %r2778,%r2751,%r2780,%r29,%r2782;
}
	// end inline asm
	// begin inline asm
	{add.f16x2 %r2783,%r2751,%r2778;
}
	// end inline asm
	@%p63 bra 	$L__BB0_93;
	st.shared.v4.u32 	[%r75], {%r2759, %r2767, %r2775, %r2783};
$L__BB0_93:
	setp.ne.s32 	%p64, %r9, 0;
	bar.sync 	0;
	mov.b32 	%r2812, 8;
	mov.b32 	%r2910, -1;
	// begin inline asm
	{shfl.sync.down.b32 %r2786,%r2759,%r2812,%r29,%r2910;
}
	// end inline asm
	// begin inline asm
	{add.f16x2 %r2791,%r2759,%r2786;
}
	// end inline asm
	// begin inline asm
	{shfl.sync.down.b32 %r2794,%r2767,%r2812,%r29,%r2910;
}
	// end inline asm
	// begin inline asm
	{add.f16x2 %r2799,%r2767,%r2794;
}
	// end inline asm
	// begin inline asm
	{shfl.sync.down.b32 %r2802,%r2775,%r2812,%r29,%r2910;
}
	// end inline asm
	// begin inline asm
	{add.f16x2 %r2807,%r2775,%r2802;
}
	// end inline asm
	// begin inline asm
	{shfl.sync.down.b32 %r2810,%r2783,%r2812,%r29,%r2910;
}
	// end inline asm
	// begin inline asm
	{add.f16x2 %r2815,%r2783,%r2810;
}
	// end inline asm
	mov.b32 	%r2844, 4;
	// begin inline asm
	{shfl.sync.down.b32 %r2818,%r2791,%r2844,%r29,%r2910;
}
	// end inline asm
	// begin inline asm
	{add.f16x2 %r2823,%r2791,%r2818;
}
	// end inline asm
	// begin inline asm
	{shfl.sync.down.b32 %r2826,%r2799,%r2844,%r29,%r2910;
}
	// end inline asm
	// begin inline asm
	{add.f16x2 %r2831,%r2799,%r2826;
}
	// end inline asm
	// begin inline asm
	{shfl.sync.down.b32 %r2834,%r2807,%r2844,%r29,%r2910;
}
	// end inline asm
	// begin inline asm
	{add.f16x2 %r2839,%r2807,%r2834;
}
	// end inline asm
	// begin inline asm
	{shfl.sync.down.b32 %r2842,%r2815,%r2844,%r29,%r2910;
}
	// end inline asm
	// begin inline asm
	{add.f16x2 %r2847,%r2815,%r2842;
}
	// end inline asm
	mov.b32 	%r2876, 2;
	// begin inline asm
	{shfl.sync.down.b32 %r2850,%r2823,%r2876,%r29,%r2910;
}
	// end inline asm
	// begin inline asm
	{add.f16x2 %r2855,%r2823,%r2850;
}
	// end inline asm
	// begin inline asm
	{shfl.sync.down.b32 %r2858,%r2831,%r2876,%r29,%r2910;
}
	// end inline asm
	// begin inline asm
	{add.f16x2 %r2863,%r2831,%r2858;
}
	// end inline asm
	// begin inline asm
	{shfl.sync.down.b32 %r2866,%r2839,%r2876,%r29,%r2910;
}
	// end inline asm
	// begin inline asm
	{add.f16x2 %r2871,%r2839,%r2866;
}
	// end inline asm
	// begin inline asm
	{shfl.sync.down.b32 %r2874,%r2847,%r2876,%r29,%r2910;
}
	// end inline asm
	// begin inline asm
	{add.f16x2 %r2879,%r2847,%r2874;
}
	// end inline asm
	mov.b32 	%r2908, 1;
	// begin inline asm
	{shfl.sync.down.b32 %r2882,%r2855,%r2908,%r29,%r2910;
}
	// end inline asm
	// begin inline asm
	{add.f16x2 %r2887,%r2855,%r2882;
}
	// end inline asm
	// begin inline asm
	{shfl.sync.down.b32 %r2890,%r2863,%r2908,%r29,%r2910;
}
	// end inline asm
	// begin inline asm
	{add.f16x2 %r2895,%r2863,%r2890;
}
	// end inline asm
	// begin inline asm
	{shfl.sync.down.b32 %r2898,%r2871,%r2908,%r29,%r2910;
}
	// end inline asm
	// begin inline asm
	{add.f16x2 %r2903,%r2871,%r2898;
}
	// end inline asm
	// begin inline asm
	{shfl.sync.down.b32 %r2906,%r2879,%r2908,%r29,%r2910;
}
	// end inline asm
	// begin inline asm
	{add.f16x2 %r2911,%r2879,%r2906;
}
	// end inline asm
	@%p64 bra 	$L__BB0_95;
	st.shared.v4.u32 	[_ZZ6decodeP6__halfS0_S0_S0_S0_S0_S0_S0_E8local_kv+32], {%r2887, %r2895, %r2903, %r2911};
$L__BB0_95:
	setp.gt.u32 	%p65, %r23, 4096;
	ld.shared.v4.u32 	{%r2915, %r2916, %r2917, %r2918}, [%r26];
	st.local.v4.u32 	[%rd4], {%r2915, %r2916, %r2917, %r2918};
	mov.b32 	%r3502, 0;
	mov.u32 	%r3503, %r3502;
	mov.u32 	%r3504, %r3502;
	@%p65 bra 	$L__BB0_103;
	add.s32 	%r412, %r28, 24;
	max.u32 	%r413, %r24, 1;
	and.b32  	%r414, %r413, 3;
	setp.gt.u32 	%p66, %r23, 1024;
	mov.b32 	%r3502, 0;
	mov.u32 	%r3501, %r3502;
	@%p66 bra 	$L__BB0_99;
	and.b32  	%r3501, %r413, 8188;
	mov.b32 	%r3502, 0;
	mov.u32 	%r3503, %r3502;
	mov.u32 	%r3504, %r3502;
	mov.u32 	%r3496, %r3502;
$L__BB0_98:
	add.s32 	%r2922, %r3496, %r25;
	shl.b32 	%r2923, %r2922, 7;
	add.s32 	%r2924, %r412, %r2923;
	mul.wide.u32 	%rd147, %r2924, 2;
	add.s64 	%rd148, %rd3, %rd147;
	ld.global.v4.u32 	{%r2925, %r2926, %r2927, %r2928}, [%rd148];
	mul.wide.u32 	%rd149, %r3496, 2;
	add.s64 	%rd150, %rd4, %rd149;
	ld.local.v4.u16 	{%rs2667, %rs2715, %rs2763, %rs2811}, [%rd150];
	mov.b32 	{%rs2626, %rs2632}, %r2925;
	// begin inline asm
	{mul.f16 %rs2624,%rs2667,%rs2626;
}
	// end inline asm
	mov.b32 	{%rs2628, %rs2634}, %r3505;
	// begin inline asm
	{add.f16 %rs2627,%rs2628,%rs2624;
}
	// end inline asm
	// begin inline asm
	{mul.f16 %rs2630,%rs2667,%rs2632;
}
	// end inline asm
	// begin inline asm
	{add.f16 %rs2633,%rs2634,%rs2630;
}
	// end inline asm
	mov.b32 	{%rs2638, %rs2644}, %r2926;
	// begin inline asm
	{mul.f16 %rs2636,%rs2667,%rs2638;
}
	// end inline asm
	mov.b32 	{%rs2640, %rs2646}, %r3504;
	// begin inline asm
	{add.f16 %rs2639,%rs2640,%rs2636;
}
	// end inline asm
	// begin inline asm
	{mul.f16 %rs2642,%rs2667,%rs2644;
}
	// end inline asm
	// begin inline asm
	{add.f16 %rs2645,%rs2646,%rs2642;
}
	// end inline asm
	mov.b32 	{%rs2650, %rs2656}, %r2927;
	// begin inline asm
	{mul.f16 %rs2648,%rs2667,%rs2650;
}
	// end inline asm
	mov.b32 	{%rs2652, %rs2658}, %r3503;
	// begin inline asm
	{add.f16 %rs2651,%rs2652,%rs2648;
}
	// end inline asm
	// begin inline asm
	{mul.f16 %rs2654,%rs2667,%rs2656;
}
	// end inline asm
	// begin inline asm
	{add.f16 %rs2657,%rs2658,%rs2654;
}
	// end inline asm
	mov.b32 	{%rs2662, %rs2668}, %r2928;
	// begin inline asm
	{mul.f16 %rs2660,%rs2667,%rs2662;
}
	// end inline asm
	mov.b32 	{%rs2664, %rs2670}, %r3502;
	// begin inline asm
	{add.f16 %rs2663,%rs2664,%rs2660;
}
	// end inline asm
	// begin inline asm
	{mul.f16 %rs2666,%rs2667,%rs2668;
}
	// end inline asm
	// begin inline asm
	{add.f16 %rs2669,%rs2670,%rs2666;
}
	// end inline asm
	add.s32 	%r2929, %r2924, 128;
	mul.wide.u32 	%rd151, %r2929, 2;
	add.s64 	%rd152, %rd3, %rd151;
	ld.global.v4.u32 	{%r2930, %r2931, %r2932, %r2933}, [%rd152];
	mov.b32 	{%rs2674, %rs2680}, %r2930;
	// begin inline asm
	{mul.f16 %rs2672,%rs2715,%rs2674;
}
	// end inline asm
	// begin inline asm
	{add.f16 %rs2675,%rs2627,%rs2672;
}
	// end inline asm
	// begin inline asm
	{mul.f16 %rs2678,%rs2715,%rs2680;
}
	// end inline asm
	// begin inline asm
	{add.f16 %rs2681,%rs2633,%rs2678;
}
	// end inline asm
	mov.b32 	{%rs2686, %rs2692}, %r2931;
	// begin inline asm
	{mul.f16 %rs2684,%rs2715,%rs2686;
}
	// end inline asm
	// begin inline asm
	{add.f16 %rs2687,%rs2639,%rs2684;
}
	// end inline asm
	// begin inline asm
	{mul.f16 %rs2690,%rs2715,%rs2692;
}
	// end inline asm
	// begin inline asm
	{add.f16 %rs2693,%rs2645,%rs2690;
}
	// end inline asm
	mov.b32 	{%rs2698, %rs2704}, %r2932;
	// begin inline asm
	{mul.f16 %rs2696,%rs2715,%rs2698;
}
	// end inline asm
	// begin inline asm
	{add.f16 %rs2699,%rs2651,%rs2696;
}
	// end inline asm
	// begin inline asm
	{mul.f16 %rs2702,%rs2715,%rs2704;
}
	// end inline asm
	// begin inline asm
	{add.f16 %rs2705,%rs2657,%rs2702;
}
	// end inline asm
	mov.b32 	{%rs2710, %rs2716}, %r2933;
	// begin inline asm
	{mul.f16 %rs2708,%rs2715,%rs2710;
}
	// end inline asm
	// begin inline asm
	{add.f16 %rs2711,%rs2663,%rs2708;
}
	// end inline asm
	// begin inline asm
	{mul.f16 %rs2714,%rs2715,%rs2716;
}
	// end inline asm
	// begin inline asm
	{add.f16 %rs2717,%rs2669,%rs2714;
}
	// end inline asm
	add.s32 	%r2934, %r2924, 256;
	mul.wide.u32 	%rd153, %r2934, 2;
	add.s64 	%rd154, %rd3, %rd153;
	ld.global.v4.u32 	{%r2935, %r2936, %r2937, %r2938}, [%rd154];
	mov.b32 	{%rs2722, %rs2728}, %r2935;
	// begin inline asm
	{mul.f16 %rs2720,%rs2763,%rs2722;
}
	// end inline asm
	// begin inline asm
	{add.f16 %rs2723,%rs2675,%rs2720;
}
	// end inline asm
	// begin inline asm
	{mul.f16 %rs2726,%rs2763,%rs2728;
}
	// end inline asm
	// begin inline asm
	{add.f16 %rs2729,%rs2681,%rs2726;
}
	// end inline asm
	mov.b32 	{%rs2734, %rs2740}, %r2936;
	// begin inline asm
	{mul.f16 %rs2732,%rs2763,%rs2734;
}
	// end inline asm
	// begin inline asm
	{add.f16 %rs2735,%rs2687,%rs2732;
}
	// end inline asm
	// begin inline asm
	{mul.f16 %rs2738,%rs2763,%rs2740;
}
	// end inline asm
	// begin inline asm
	{add.f16 %rs2741,%rs2693,%rs2738;
}
	// end inline asm
	mov.b32 	{%rs2746, %rs2752}, %r2937;
	// begin inline asm
	{mul.f16 %rs2744,%rs2763,%rs2746;
}
	// end inline asm
	// begin inline asm
	{add.f16 %rs2747,%rs2699,%rs2744;
}
	// end inline asm
	// begin inline asm
	{mul.f16 %rs2750,%rs2763,%rs2752;
}
	// end inline asm
	// begin inline asm
	{add.f16 %rs2753,%rs2705,%rs2750;
}
	// end inline asm
	mov.b32 	{%rs2758, %rs2764}, %r2938;
	// begin inline asm
	{mul.f16 %rs2756,%rs2763,%rs2758;
}
	// end inline asm
	// begin inline asm
	{add.f16 %rs2759,%rs2711,%rs2756;
}
	// end inline asm
	// begin inline asm
	{mul.f16 %rs2762,%rs2763,%rs2764;
}
	// end inline asm
	// begin inline asm
	{add.f16 %rs2765,%rs2717,%rs2762;
}
	// end inline asm
	add.s32 	%r2939, %r2924, 384;
	mul.wide.u32 	%rd155, %r2939, 2;
	add.s64 	%rd156, %rd3, %rd155;
	ld.global.v4.u32 	{%r2940, %r2941, %r2942, %r2943}, [%rd156];
	mov.b32 	{%rs2770, %rs2776}, %r2940;
	// begin inline asm
	{mul.f16 %rs2768,%rs2811,%rs2770;
}
	// end inline asm
	// begin inline asm
	{add.f16 %rs2771,%rs2723,%rs2768;
}
	// end inline asm
	// begin inline asm
	{mul.f16 %rs2774,%rs2811,%rs2776;
}
	// end inline asm
	// begin inline asm
	{add.f16 %rs2777,%rs2729,%rs2774;
}
	// end inline asm
	mov.b32 	%r3505, {%rs2771, %rs2777};
	mov.b32 	{%rs2782, %rs2788}, %r2941;
	// begin inline asm
	{mul.f16 %rs2780,%rs2811,%rs2782;
}
	// end inline asm
	// begin inline asm
	{add.f16 %rs2783,%rs2735,%rs2780;
}
	// end inline asm
	// begin inline asm
	{mul.f16 %rs2786,%rs2811,%rs2788;
}
	// end inline asm
	// begin inline asm
	{add.f16 %rs2789,%rs2741,%rs2786;
}
	// end inline asm
	mov.b32 	%r3504, {%rs2783, %rs2789};
	mov.b32 	{%rs2794, %rs2800}, %r2942;
	// begin inline asm
	{mul.f16 %rs2792,%rs2811,%rs2794;
}
	// end inline asm
	// begin inline asm
	{add.f16 %rs2795,%rs2747,%rs2792;
}
	// end inline asm
	// begin inline asm
	{mul.f16 %rs2798,%rs2811,%rs2800;
}
	// end inline asm
	// begin inline asm
	{add.f16 %rs2801,%rs2753,%rs2798;
}
	// end inline asm
	mov.b32 	%r3503, {%rs2795, %rs2801};
	mov.b32 	{%rs2806, %rs2812}, %r2943;
	// begin inline asm
	{mul.f16 %rs2804,%rs2811,%rs2806;
}
	// end inline asm
	// begin inline asm
	{add.f16 %rs2807,%rs2759,%rs2804;
}
	// end inline asm
	// begin inline asm
	{mul.f16 %rs2810,%rs2811,%rs2812;
}
	// end inline asm
	// begin inline asm
	{add.f16 %rs2813,%rs2765,%rs2810;
}
	// end inline asm
	mov.b32 	%r3502, {%rs2807, %rs2813};
	add.s32 	%r3496, %r3496, 4;
	setp.ne.s32 	%p67, %r3496, %r3501;
	@%p67 bra 	$L__BB0_98;
$L__BB0_99:
	setp.eq.s32 	%p68, %r414, 0;
	@%p68 bra 	$L__BB0_103;
	add.s32 	%r2944, %r3501, %r25;
	shl.b32 	%r2945, %r2944, 7;
	add.s32 	%r439, %r412, %r2945;
	mul.wide.u32 	%rd157, %r439, 2;
	add.s64 	%rd158, %rd3, %rd157;
	ld.global.v4.u32 	{%r2946, %r2947, %r2948, %r2949}, [%rd158];
	mul.wide.u32 	%rd159, %r3501, 2;
	add.s64 	%rd12, %rd4, %rd159;
	ld.local.u16 	%rs2821, [%rd12];
	mov.b32 	{%rs2822, %rs2828}, %r2946;
	// begin inline asm
	{mul.f16 %rs2820,%rs2821,%rs2822;
}
	// end inline asm
	mov.b32 	{%rs2824, %rs2830}, %r3505;
	// begin inline asm
	{add.f16 %rs2823,%rs2824,%rs2820;
}
	// end inline asm
	// begin inline asm
	{mul.f16 %rs2826,%rs2821,%rs2828;
}
	// end inline asm
	// begin inline asm
	{add.f16 %rs2829,%rs2830,%rs2826;
}
	// end inline asm
	mov.b32 	%r3505, {%rs2823, %rs2829};
	mov.b32 	{%rs2834, %rs2840}, %r2947;
	// begin inline asm
	{mul.f16 %rs2832,%rs2821,%rs2834;
}
	// end inline asm
	mov.b32 	{%rs2836, %rs2842}, %r3504;
	// begin inline asm
	{add.f16 %rs2835,%rs2836,%rs2832;
}
	// end inline asm
	// begin inline asm
	{mul.f16 %rs2838,%rs2821,%rs2840;
}
	// end inline asm
	// begin inline asm
	{add.f16 %rs2841,%rs2842,%rs2838;
}
	// end inline asm
	mov.b32 	%r3504, {%rs2835, %rs2841};
	mov.b32 	{%rs2846, %rs2852}, %r2948;
	// begin inline asm
	{mul.f16 %rs2844,%rs2821,%rs2846;
}
	// end inline asm
	mov.b32 	{%rs2848, %rs2854}, %r3503;
	// begin inline asm
	{add.f16 %rs2847,%rs2848,%rs2844;
}
	// end inline asm
	// begin inline asm
	{mul.f16 %rs2850,%rs2821,%rs2852;
}
	// end inline asm
	// begin inline asm
	{add.f16 %rs2853,%rs2854,%rs2850;
}
	// end inline asm
	mov.b32 	%r3503, {%rs2847, %rs2853};
	mov.b32 	{%rs2858, %rs2864}, %r2949;
	// begin inline asm
	{mul.f16 %rs2856,%rs2821,%rs2858;
}
	// end inline asm
	mov.b32 	{%rs2860, %rs2866}, %r3502;
	// begin inline asm
	{add.f16 %rs2859,%rs2860,%rs2856;
}
	// end inline asm
	// begin inline asm
	{mul.f16 %rs2862,%rs2821,%rs2864;
}
	// end inline asm
	// begin inline asm
	{add.f16 %rs2865,%rs2866,%rs2862;
}
	// end inline asm
	mov.b32 	%r3502, {%rs2859, %rs2865};
	setp.eq.s32 	%p69, %r414, 1;
	@%p69 bra 	$L__BB0_103;
	add.s32 	%r2950, %r439, 128;
	mul.wide.u32 	%rd160, %r2950, 2;
	add.s64 	%rd161, %rd3, %rd160;
	ld.global.v4.u32 	{%r2951, %r2952, %r2953, %r2954}, [%rd161];
	ld.local.u16 	%rs2869, [%rd12+2];
	mov.b32 	{%rs2870, %rs2876}, %r2951;
	// begin inline asm
	{mul.f16 %rs2868,%rs2869,%rs2870;
}
	// end inline asm
	// begin inline asm
	{add.f16 %rs2871,%rs2823,%rs2868;
}
	// end inline asm
	// begin inline asm
	{mul.f16 %rs2874,%rs2869,%rs2876;
}
	// end inline asm
	// begin inline asm
	{add.f16 %rs2877,%rs2829,%rs2874;
}
	// end inline asm
	mov.b32 	%r3505, {%rs2871, %rs2877};
	mov.b32 	{%rs2882, %rs2888}, %r2952;
	// begin inline asm
	{mul.f16 %rs2880,%rs2869,%rs2882;
}
	// end inline asm
	// begin inline asm
	{add.f16 %rs2883,%rs2835,%rs2880;
}
	// end inline asm
	// begin inline asm
	{mul.f16 %rs2886,%rs2869,%rs2888;
}
	// end inline asm
	// begin inline asm
	{add.f16 %rs2889,%rs2841,%rs2886;
}
	// end inline asm
	mov.b32 	%r3504, {%rs2883, %rs2889};
	mov.b32 	{%rs2894, %rs2900}, %r2953;
	// begin inline asm
	{mul.f16 %rs2892,%rs2869,%rs2894;
}
	// end inline asm
	// begin inline asm
	{add.f16 %rs2895,%rs2847,%rs2892;
}
	// end inline asm
	// begin inline asm
	{mul.f16 %rs2898,%rs2869,%rs2900;
}
	// end inline asm
	// begin inline asm
	{add.f16 %rs2901,%rs2853,%rs2898;
}
	// end inline asm
	mov.b32 	%r3503, {%rs2895, %rs2901};
	mov.b32 	{%rs2906, %rs2912}, %r2954;
	// begin inline asm
	{mul.f16 %rs2904,%rs2869,%rs2906;
}
	// end inline asm
	// begin inline asm
	{add.f16 %rs2907,%rs2859,%rs2904;
}
	// end inline asm
	// begin inline asm
	{mul.f16 %rs2910,%rs2869,%rs2912;
}
	// end inline asm
	// begin inline asm
	{add.f16 %rs2913,%rs2865,%rs2910;
}
	// end inline asm
	mov.b32 	%r3502, {%rs2907, %rs2913};
	setp.eq.s32 	%p70, %r414, 2;
	@%p70 bra 	$L__BB0_103;
	add.s32 	%r2955, %r439, 256;
	mul.wide.u32 	%rd162, %r2955, 2;
	add.s64 	%rd163, %rd3, %rd162;
	ld.global.v4.u32 	{%r2956, %r2957, %r2958, %r2959}, [%rd163];
	ld.local.u16 	%rs2917, [%rd12+4];
	mov.b32 	{%rs2918, %rs2924}, %r2956;
	// begin inline asm
	{mul.f16 %rs2916,%rs2917,%rs2918;
}
	// end inline asm
	// begin inline asm
	{add.f16 %rs2919,%rs2871,%rs2916;
}
	// end inline asm
	// begin inline asm
	{mul.f16 %rs2922,%rs2917,%rs2924;
}
	// end inline asm
	// begin inline asm
	{add.f16 %rs2925,%rs2877,%rs2922;
}
	// end inline asm
	mov.b32 	%r3505, {%rs2919, %rs2925};
	mov.b32 	{%rs2930, %rs2936}, %r2957;
	// begin inline asm
	{mul.f16 %rs2928,%rs2917,%rs2930;
}
	// end inline asm
	// begin inline asm
	{add.f16 %rs2931,%rs2883,%rs2928;
}
	// end inline asm
	// begin inline asm
	{mul.f16 %rs2934,%rs2917,%rs2936;
}
	// end inline asm
	// begin inline asm
	{add.f16 %rs2937,%rs2889,%rs2934;
}
	// end inline asm
	mov.b32 	%r3504, {%rs2931, %rs2937};
	mov.b32 	{%rs2942, %rs2948}, %r2958;
	// begin inline asm
	{mul.f16 %rs2940,%rs2917,%rs2942;
}
	// end inline asm
	// begin inline asm
	{add.f16 %rs2943,%rs2895,%rs2940;
}
	// end inline asm
	// begin inline asm
	{mul.f16 %rs2946,%rs2917,%rs2948;
}
	// end inline asm
	// begin inline asm
	{add.f16 %rs2949,%rs2901,%rs2946;
}
	// end inline asm
	mov.b32 	%r3503, {%rs2943, %rs2949};
	mov.b32 	{%rs2954, %rs2960}, %r2959;
	// begin inline asm
	{mul.f16 %rs2952,%rs2917,%rs2954;
}
	// end inline asm
	// begin inline asm
	{add.f16 %rs2955,%rs2907,%rs2952;
}
	// end inline asm
	// begin inline asm
	{mul.f16 %rs2958,%rs2917,%rs2960;
}
	// end inline asm
	// begin inline asm
	{add.f16 %rs2961,%rs2913,%rs2958;
}
	// end inline asm
	mov.b32 	%r3502, {%rs2955, %rs2961};
$L__BB0_103:
	setp.ne.s32 	%p71, %r10, 0;
	mov.b32 	%r2986, 16;
	mov.b32 	%r3116, -1;
	// begin inline asm
	{shfl.sync.down.b32 %r2960,%r3505,%r2986,%r29,%r3116;
}
	// end inline asm
	// begin inline asm
	{add.f16x2 %r2965,%r3505,%r2960;
}
	// end inline asm
	// begin inline asm
	{shfl.sync.down.b32 %r2968,%r3504,%r2986,%r29,%r3116;
}
	// end inline asm
	// begin inline asm
	{add.f16x2 %r2973,%r3504,%r2968;
}
	// end inline asm
	// begin inline asm
	{shfl.sync.down.b32 %r2976,%r3503,%r2986,%r29,%r3116;
}
	// end inline asm
	// begin inline asm
	{add.f16x2 %r2981,%r3503,%r2976;
}
	// end inline asm
	// begin inline asm
	{shfl.sync.down.b32 %r2984,%r3502,%r2986,%r29,%r3116;
}
	// end inline asm
	// begin inline asm
	{add.f16x2 %r2989,%r3502,%r2984;
}
	// end inline asm
	mov.b32 	%r3018, 8;
	// begin inline asm
	{shfl.sync.down.b32 %r2992,%r2965,%r3018,%r29,%r3116;
}
	// end inline asm
	// begin inline asm
	{add.f16x2 %r2997,%r2965,%r2992;
}
	// end inline asm
	// begin inline asm
	{shfl.sync.down.b32 %r3000,%r2973,%r3018,%r29,%r3116;
}
	// end inline asm
	// begin inline asm
	{add.f16x2 %r3005,%r2973,%r3000;
}
	// end inline asm
	// begin inline asm
	{shfl.sync.down.b32 %r3008,%r2981,%r3018,%r29,%r3116;
}
	// end inline asm
	// begin inline asm
	{add.f16x2 %r3013,%r2981,%r3008;
}
	// end inline asm
	// begin inline asm
	{shfl.sync.down.b32 %r3016,%r2989,%r3018,%r29,%r3116;
}
	// end inline asm
	// begin inline asm
	{add.f16x2 %r3021,%r2989,%r3016;
}
	// end inline asm
	mov.b32 	%r3050, 4;
	// begin inline asm
	{shfl.sync.down.b32 %r3024,%r2997,%r3050,%r29,%r3116;
}
	// end inline asm
	// begin inline asm
	{add.f16x2 %r3029,%r2997,%r3024;
}
	// end inline asm
	// begin inline asm
	{shfl.sync.down.b32 %r3032,%r3005,%r3050,%r29,%r3116;
}
	// end inline asm
	// begin inline asm
	{add.f16x2 %r3037,%r3005,%r3032;
}
	// end inline asm
	// begin inline asm
	{shfl.sync.down.b32 %r3040,%r3013,%r3050,%r29,%r3116;
}
	// end inline asm
	// begin inline asm
	{add.f16x2 %r3045,%r3013,%r3040;
}
	// end inline asm
	// begin inline asm
	{shfl.sync.down.b32 %r3048,%r3021,%r3050,%r29,%r3116;
}
	// end inline asm
	// begin inline asm
	{add.f16x2 %r3053,%r3021,%r3048;
}
	// end inline asm
	mov.b32 	%r3082, 2;
	// begin inline asm
	{shfl.sync.down.b32 %r3056,%r3029,%r3082,%r29,%r3116;
}
	// end inline asm
	// begin inline asm
	{add.f16x2 %r3061,%r3029,%r3056;
}
	// end inline asm
	// begin inline asm
	{shfl.sync.down.b32 %r3064,%r3037,%r3082,%r29,%r3116;
}
	// end inline asm
	// begin inline asm
	{add.f16x2 %r3069,%r3037,%r3064;
}
	// end inline asm
	// begin inline asm
	{shfl.sync.down.b32 %r3072,%r3045,%r3082,%r29,%r3116;
}
	// end inline asm
	// begin inline asm
	{add.f16x2 %r3077,%r3045,%r3072;
}
	// end inline asm
	// begin inline asm
	{shfl.sync.down.b32 %r3080,%r3053,%r3082,%r29,%r3116;
}
	// end inline asm
	// begin inline asm
	{add.f16x2 %r3085,%r3053,%r3080;
}
	// end inline asm
	mov.b32 	%r3114, 1;
	// begin inline asm
	{shfl.sync.down.b32 %r3088,%r3061,%r3114,%r29,%r3116;
}
	// end inline asm
	// begin inline asm
	{add.f16x2 %r3093,%r3061,%r3088;
}
	// end inline asm
	// begin inline asm
	{shfl.sync.down.b32 %r3096,%r3069,%r3114,%r29,%r3116;
}
	// end inline asm
	// begin inline asm
	{add.f16x2 %r3101,%r3069,%r3096;
}
	// end inline asm
	// begin inline asm
	{shfl.sync.down.b32 %r3104,%r3077,%r3114,%r29,%r3116;
}
	// end inline asm
	// begin inline asm
	{add.f16x2 %r3109,%r3077,%r3104;
}
	// end inline asm
	// begin inline asm
	{shfl.sync.down.b32 %r3112,%r3085,%r3114,%r29,%r3116;
}
	// end inline asm
	// begin inline asm
	{add.f16x2 %r3117,%r3085,%r3112;
}
	// end inline asm
	@%p71 bra 	$L__BB0_105;
	st.shared.v4.u32 	[%r75], {%r3093, %r3101, %r3109, %r3117};
$L__BB0_105:
	setp.ne.s32 	%p72, %r9, 0;
	bar.sync 	0;
	mov.b32 	%r3146, 8;
	mov.b32 	%r3244, -1;
	// begin inline asm
	{shfl.sync.down.b32 %r3120,%r3093,%r3146,%r29,%r3244;
}
	// end inline asm
	// begin inline asm
	{add.f16x2 %r3125,%r3093,%r3120;
}
	// end inline asm
	// begin inline asm
	{shfl.sync.down.b32 %r3128,%r3101,%r3146,%r29,%r3244;
}
	// end inline asm
	// begin inline asm
	{add.f16x2 %r3133,%r3101,%r3128;
}
	// end inline asm
	// begin inline asm
	{shfl.sync.down.b32 %r3136,%r3109,%r3146,%r29,%r3244;
}
	// end inline asm
	// begin inline asm
	{add.f16x2 %r3141,%r3109,%r3136;
}
	// end inline asm
	// begin inline asm
	{shfl.sync.down.b32 %r3144,%r3117,%r3146,%r29,%r3244;
}
	// end inline asm
	// begin inline asm
	{add.f16x2 %r3149,%r3117,%r3144;
}
	// end inline asm
	mov.b32 	%r3178, 4;
	// begin inline asm
	{shfl.sync.down.b32 %r3152,%r3125,%r3178,%r29,%r3244;
}
	// end inline asm
	// begin inline asm
	{add.f16x2 %r3157,%r3125,%r3152;
}
	// end inline asm
	// begin inline asm
	{shfl.sync.down.b32 %r3160,%r3133,%r3178,%r29,%r3244;
}
	// end inline asm
	// begin inline asm
	{add.f16x2 %r3165,%r3133,%r3160;
}
	// end inline asm
	// begin inline asm
	{shfl.sync.down.b32 %r3168,%r3141,%r3178,%r29,%r3244;
}
	// end inline asm
	// begin inline asm
	{add.f16x2 %r3173,%r3141,%r3168;
}
	// end inline asm
	// begin inline asm
	{shfl.sync.down.b32 %r3176,%r3149,%r3178,%r29,%r3244;
}
	// end inline asm
	// begin inline asm
	{add.f16x2 %r3181,%r3149,%r3176;
}
	// end inline asm
	mov.b32 	%r3210, 2;
	// begin inline asm
	{shfl.sync.down.b32 %r3184,%r3157,%r3210,%r29,%r3244;
}
	// end inline asm
	// begin inline asm
	{add.f16x2 %r3189,%r3157,%r3184;
}
	// end inline asm
	// begin inline asm
	{shfl.sync.down.b32 %r3192,%r3165,%r3210,%r29,%r3244;
}
	// end inline asm
	// begin inline asm
	{add.f16x2 %r3197,%r3165,%r3192;
}
	// end inline asm
	// begin inline asm
	{shfl.sync.down.b32 %r3200,%r3173,%r3210,%r29,%r3244;
}
	// end inline asm
	// begin inline asm
	{add.f16x2 %r3205,%r3173,%r3200;
}
	// end inline asm
	// begin inline asm
	{shfl.sync.down.b32 %r3208,%r3181,%r3210,%r29,%r3244;
}
	// end inline asm
	// begin inline asm
	{add.f16x2 %r3213,%r3181,%r3208;
}
	// end inline asm
	mov.b32 	%r3242, 1;
	// begin inline asm
	{shfl.sync.down.b32 %r3216,%r3189,%r3242,%r29,%r3244;
}
	// end inline asm
	// begin inline asm
	{add.f16x2 %r3221,%r3189,%r3216;
}
	// end inline asm
	// begin inline asm
	{shfl.sync.down.b32 %r3224,%r3197,%r3242,%r29,%r3244;
}
	// end inline asm
	// begin inline asm
	{add.f16x2 %r3229,%r3197,%r3224;
}
	// end inline asm
	// begin inline asm
	{shfl.sync.down.b32 %r3232,%r3205,%r3242,%r29,%r3244;
}
	// end inline asm
	// begin inline asm
	{add.f16x2 %r3237,%r3205,%r3232;
}
	// end inline asm
	// begin inline asm
	{shfl.sync.down.b32 %r3240,%r3213,%r3242,%r29,%r3244;
}
	// end inline asm
	// begin inline asm
	{add.f16x2 %r3245,%r3213,%r3240;
}
	// end inline asm
	@%p72 bra 	$L__BB0_107;
	st.shared.v4.u32 	[_ZZ6decodeP6__halfS0_S0_S0_S0_S0_S0_S0_E8local_kv+48], {%r3221, %r3229, %r3237, %r3245};
$L__BB0_107:
	bar.sync 	0;
	setp.gt.u32 	%p73, %r9, 4095;
	@%p73 bra 	$L__BB0_114;
	add.s32 	%r3248, %r6, %r22;
	mad.lo.s32 	%r3249, %r8, %r3248, %r5;
	mad.lo.s32 	%r3250, %r7, %r3249, %r4;
	max.u32 	%r3251, %r3250, 4096;
	setp.lt.u32 	%p74, %r3250, 4096;
	selp.u32 	%r3252, 1, 0, %p74;
	add.s32 	%r3253, %r3250, %r3252;
	sub.s32 	%r3254, %r3251, %r3253;
	div.u32 	%r3255, %r3254, %r23;
	add.s32 	%r464, %r3255, %r3252;
	and.b32  	%r3256, %r464, 3;
	setp.eq.s32 	%p75, %r3256, 3;
	mov.u32 	%r3508, %r9;
	@%p75 bra 	$L__BB0_111;
	add.s32 	%r3258, %r464, 1;
	and.b32  	%r465, %r3258, 3;
	mov.b32 	%r3507, 0;
	mov.u32 	%r3508, %r9;
$L__BB0_110:
	.pragma "nounroll";
	shl.b32 	%r3259, %r3508, 2;
	mov.u32 	%r3260, attn_weight;
	add.s32 	%r3261, %r3260, %r3259;
	mov.b32 	%r3262, 0;
	st.shared.u32 	[%r3261], %r3262;
	st.shared.u32 	[%r3261+32768], %r3262;
	add.s32 	%r3508, %r3508, %r23;
	add.s32 	%r3507, %r3507, 1;
	setp.ne.s32 	%p76, %r3507, %r465;
	@%p76 bra 	$L__BB0_110;
$L__BB0_111:
	setp.lt.u32 	%p77, %r464, 3;
	@%p77 bra 	$L__BB0_114;
	mov.u32 	%r3264, attn_weight;
	shl.b32 	%r3267, %r23, 2;
$L__BB0_113:
	shl.b32 	%r3263, %r3508, 2;
	add.s32 	%r3265, %r3264, %r3263;
	mov.b32 	%r3266, 0;
	st.shared.u32 	[%r3265], %r3266;
	st.shared.u32 	[%r3265+32768], %r3266;
	add.s32 	%r3268, %r3265, %r3267;
	st.shared.u32 	[%r3268], %r3266;
	st.shared.u32 	[%r3268+32768], %r3266;
	add.s32 	%r3269, %r3268, %r3267;
	st.shared.u32 	[%r3269], %r3266;
	st.shared.u32 	[%r3269+32768], %r3266;
	add.s32 	%r3270, %r3269, %r3267;
	st.shared.u32 	[%r3270], %r3266;
	st.shared.u32 	[%r3270+32768], %r3266;
	add.s32 	%r3508, %r3267, %r3508;
	setp.lt.u32 	%p78, %r3508, 4096;
	@%p78 bra 	$L__BB0_113;
$L__BB0_114:
	setp.gt.u32 	%p79, %r9, 4095;
	barrier.cluster.arrive;
	barrier.cluster.wait;
	@%p79 bra 	$L__BB0_129;
	shl.b32 	%r3271, %r1, 12;
	sub.s32 	%r3272, %r27, %r3271;
	mad.lo.s32 	%r473, %r2, 524160, %r3272;
	ld.shared.v4.u32 	{%r3273, %r3274, %r3275, %r3276}, [_ZZ6decodeP6__halfS0_S0_S0_S0_S0_S0_S0_E7local_q];
	mov.b32 	{%rs194, %rs195}, %r3273;
	mov.b32 	{%rs196, %rs197}, %r3274;
	mov.b32 	{%rs198, %rs199}, %r3275;
	mov.b32 	{%rs200, %rs201}, %r3276;
	ld.shared.u32 	%r3277, [_ZZ6decodeP6__halfS0_S0_S0_S0_S0_S0_S0_E8local_kv+4];
	mov.b32 	{%rs202, %rs203}, %r3277;
	ld.shared.u32 	%r3278, [_ZZ6decodeP6__halfS0_S0_S0_S0_S0_S0_S0_E8local_kv+12];
	mov.b32 	{%rs204, %rs205}, %r3278;
	ld.shared.v4.u32 	{%r3279, %r3280, %r3281, %r3282}, [_ZZ6decodeP6__halfS0_S0_S0_S0_S0_S0_S0_E7local_q+16];
	mov.b32 	{%rs206, %rs207}, %r3279;
	mov.b32 	{%rs208, %rs209}, %r3280;
	mov.b32 	{%rs210, %rs211}, %r3281;
	mov.b32 	{%rs212, %rs213}, %r3282;
	ld.shared.u32 	%r3283, [_ZZ6decodeP6__halfS0_S0_S0_S0_S0_S0_S0_E8local_kv+20];
	mov.b32 	{%rs214, %rs215}, %r3283;
	ld.shared.u32 	%r3284, [_ZZ6decodeP6__halfS0_S0_S0_S0_S0_S0_S0_E8local_kv+28];
	mov.b32 	{%rs216, %rs217}, %r3284;
	ld.shared.v4.u32 	{%r3285, %r3286, %r3287, %r3288}, [_ZZ6decodeP6__halfS0_S0_S0_S0_S0_S0_S0_E7local_q+32];
	mov.b32 	{%rs218, %rs219}, %r3285;
	mov.b32 	{%rs220, %rs221}, %r3286;
	mov.b32 	{%rs222, %rs223}, %r3287;
	mov.b32 	{%rs224, %rs225}, %r3288;
	ld.shared.u32 	%r3289, [_ZZ6decodeP6__halfS0_S0_S0_S0_S0_S0_S0_E8local_kv+36];
	mov.b32 	{%rs226, %rs227}, %r3289;
	ld.shared.u32 	%r3290, [_ZZ6decodeP6__halfS0_S0_S0_S0_S0_S0_S0_E8local_kv+44];
	mov.b32 	{%rs228, %rs229}, %r3290;
	ld.shared.v4.u32 	{%r3291, %r3292, %r3293, %r3294}, [_ZZ6decodeP6__halfS0_S0_S0_S0_S0_S0_S0_E7local_q+48];
	mov.b32 	{%rs230, %rs231}, %r3291;
	mov.b32 	{%rs232, %rs233}, %r3292;
	mov.b32 	{%rs234, %rs235}, %r3293;
	mov.b32 	{%rs236, %rs237}, %r3294;
	ld.shared.u32 	%r3295, [_ZZ6decodeP6__halfS0_S0_S0_S0_S0_S0_S0_E8local_kv+52];
	mov.b32 	{%rs238, %rs239}, %r3295;
	ld.shared.u32 	%r3296, [_ZZ6decodeP6__halfS0_S0_S0_S0_S0_S0_S0_E8local_kv+60];
	mov.b32 	{%rs240, %rs241}, %r3296;
	mov.u32 	%r3510, %r9;
$L__BB0_116:
	setp.eq.s32 	%p80, %r3510, 4095;
	@%p80 bra 	$L__BB0_118;
	ld.param.u64 	%rd176, [_Z6decodeP6__halfS0_S0_S0_S0_S0_S0_S0__param_6];
	cvta.to.global.u64 	%rd164, %rd176;
	shl.b32 	%r3297, %r3510, 7;
	add.s32 	%r3298, %r473, %r3297;
	mul.wide.u32 	%rd165, %r3298, 2;
	add.s64 	%rd166, %rd164, %rd165;
	ld.global.v4.u32 	{%r3299, %r3300, %r3301, %r3302}, [%rd166];
	// begin inline asm
	{  cvt.f32.f16 %f1, %rs194;}

	// end inline asm
	mov.b32 	{%rs2965, %rs2967}, %r3299;
	// begin inline asm
	{  cvt.f32.f16 %f2, %rs2965;}

	// end inline asm
	fma.rn.f32 	%f17, %f1, %f2, 0f00000000;
	// begin inline asm
	{  cvt.f32.f16 %f3, %rs195;}

	// end inline asm
	// begin inline asm
	{  cvt.f32.f16 %f4, %rs2967;}

	// end inline asm
	fma.rn.f32 	%f18, %f3, %f4, %f17;
	// begin inline asm
	{  cvt.f32.f16 %f5, %rs196;}

	// end inline asm
	mov.b32 	{%rs2969, %rs2971}, %r3300;
	// begin inline asm
	{  cvt.f32.f16 %f6, %rs2969;}

	// end inline asm
	fma.rn.f32 	%f19, %f5, %f6, %f18;
	// begin inline asm
	{  cvt.f32.f16 %f7, %rs197;}

	// end inline asm
	// begin inline asm
	{  cvt.f32.f16 %f8, %rs2971;}

	// end inline asm
	fma.rn.f32 	%f20, %f7, %f8, %f19;
	// begin inline asm
	{  cvt.f32.f16 %f9, %rs198;}

	// end inline asm
	mov.b32 	{%rs2973, %rs2975}, %r3301;
	// begin inline asm
	{  cvt.f32.f16 %f10, %rs2973;}

	// end inline asm
	fma.rn.f32 	%f21, %f9, %f10, %f20;
	// begin inline asm
	{  cvt.f32.f16 %f11, %rs199;}

	// end inline asm
	// begin inline asm
	{  cvt.f32.f16 %f12, %rs2975;}

	// end inline asm
	fma.rn.f32 	%f22, %f11, %f12, %f21;
	// begin inline asm
	{  cvt.f32.f16 %f13, %rs200;}

	// end inline asm
	mov.b32 	{%rs2977, %rs2979}, %r3302;
	// begin inline asm
	{  cvt.f32.f16 %f14, %rs2977;}

	// end inline asm
	fma.rn.f32 	%f23, %f13, %f14, %f22;
	// begin inline asm
	{  cvt.f32.f16 %f15, %rs201;}

	// end inline asm
	// begin inline asm
	{  cvt.f32.f16 %f16, %rs2979;}

	// end inline asm
	fma.rn.f32 	%f24, %f15, %f16, %f23;
	shl.b32 	%r3303, %r3510, 2;
	mov.u32 	%r3304, attn_weight;
	add.s32 	%r3305, %r3304, %r3303;
	ld.shared.f32 	%f25, [%r3305];
	add.f32 	%f26, %f24, %f25;
	st.shared.f32 	[%r3305], %f26;
	bra.uni 	$L__BB0_119;
$L__BB0_118:
	.pragma "used_bytes_mask 3855";
	ld.shared.v4.u32 	{%r3306, %r3307, %r3308, %r3309}, [_ZZ6decodeP6__halfS0_S0_S0_S0_S0_S0_S0_E8local_kv];
	// begin inline asm
	{  cvt.f32.f16 %f27, %rs194;}

	// end inline asm
	mov.b32 	{%rs2981, %rs2983}, %r3306;
	// begin inline asm
	{  cvt.f32.f16 %f28, %rs2981;}

	// end inline asm
	fma.rn.f32 	%f43, %f27, %f28, 0f00000000;
	// begin inline asm
	{  cvt.f32.f16 %f29, %rs195;}

	// end inline asm
	// begin inline asm
	{  cvt.f32.f16 %f30, %rs2983;}

	// end inline asm
	fma.rn.f32 	%f44, %f29, %f30, %f43;
	// begin inline asm
	{  cvt.f32.f16 %f31, %rs196;}

	// end inline asm
	// begin inline asm
	{  cvt.f32.f16 %f32, %rs202;}

	// end inline asm
	fma.rn.f32 	%f45, %f31, %f32, %f44;
	// begin inline asm
	{  cvt.f32.f16 %f33, %rs197;}

	// end inline asm
	// begin inline asm
	{  cvt.f32.f16 %f34, %rs203;}

	// end inline asm
	fma.rn.f32 	%f46, %f33, %f34, %f45;
	// begin inline asm
	{  cvt.f32.f16 %f35, %rs198;}

	// end inline asm
	mov.b32 	{%rs2989, %rs2991}, %r3308;
	// begin inline asm
	{  cvt.f32.f16 %f36, %rs2989;}

	// end inline asm
	fma.rn.f32 	%f47, %f35, %f36, %f46;
	// begin inline asm
	{  cvt.f32.f16 %f37, %rs199;}

	// end inline asm
	// begin inline asm
	{  cvt.f32.f16 %f38, %rs2991;}

	// end inline asm
	fma.rn.f32 	%f48, %f37, %f38, %f47;
	// begin inline asm
	{  cvt.f32.f16 %f39, %rs200;}

	// end inline asm
	// begin inline asm
	{  cvt.f32.f16 %f40, %rs204;}

	// end inline asm
	fma.rn.f32 	%f49, %f39, %f40, %f48;
	// begin inline asm
	{  cvt.f32.f16 %f41, %rs201;}

	// end inline asm
	// begin inline asm
	{  cvt.f32.f16 %f42, %rs205;}

	// end inline asm
	fma.rn.f32 	%f50, %f41, %f42, %f49;
	ld.shared.f32 	%f51, [attn_weight+16380];
	add.f32 	%f52, %f50, %f51;
	st.shared.f32 	[attn_weight+16380], %f52;
$L__BB0_119:
	@%p80 bra 	$L__BB0_121;
	ld.param.u64 	%rd177, [_Z6decodeP6__halfS0_S0_S0_S0_S0_S0_S0__param_6];
	cvta.to.global.u64 	%rd167, %rd177;
	shl.b32 	%r3310, %r3510, 7;
	add.s32 	%r3311, %r473, %r3310;
	mul.wide.u32 	%rd168, %r3311, 2;
	add.s64 	%rd169, %rd167, %rd168;
	ld.global.v4.u32 	{%r3312, %r3313, %r3314, %r3315}, [%rd169+16];
	// begin inline asm
	{  cvt.f32.f16 %f53, %rs206;}

	// end inline asm
	mov.b32 	{%rs2997, %rs2999}, %r3312;
	// begin inline asm
	{  cvt.f32.f16 %f54, %rs2997;}

	// end inline asm
	fma.rn.f32 	%f69, %f53, %f54, 0f00000000;
	// begin inline asm
	{  cvt.f32.f16 %f55, %rs207;}

	// end inline asm
	// begin inline asm
	{  cvt.f32.f16 %f56, %rs2999;}

	// end inline asm
	fma.rn.f32 	%f70, %f55, %f56, %f69;
	// begin inline asm
	{  cvt.f32.f16 %f57, %rs208;}

	// end inline asm
	mov.b32 	{%rs3001, %rs3003}, %r3313;
	// begin inline asm
	{  cvt.f32.f16 %f58, %rs3001;}

	// end inline asm
	fma.rn.f32 	%f71, %f57, %f58, %f70;
	// begin inline asm
	{  cvt.f32.f16 %f59, %rs209;}

	// end inline asm
	// begin inline asm
	{  cvt.f32.f16 %f60, %rs3003;}

	// end inline asm
	fma.rn.f32 	%f72, %f59, %f60, %f71;
	// begin inline asm
	{  cvt.f32.f16 %f61, %rs210;}

	// end inline asm
	mov.b32 	{%rs3005, %rs3007}, %r3314;
	// begin inline asm
	{  cvt.f32.f16 %f62, %rs3005;}

	// end inline asm
	fma.rn.f32 	%f73, %f61, %f62, %f72;
	// begin inline asm
	{  cvt.f32.f16 %f63, %rs211;}

	// end inline asm
	// begin inline asm
	{  cvt.f32.f16 %f64, %rs3007;}

	// end inline asm
	fma.rn.f32 	%f74, %f63, %f64, %f73;
	// begin inline asm
	{  cvt.f32.f16 %f65, %rs212;}

	// end inline asm
	mov.b32 	{%rs3009, %rs3011}, %r3315;
	// begin inline asm
	{  cvt.f32.f16 %f66, %rs3009;}

	// end inline asm
	fma.rn.f32 	%f75, %f65, %f66, %f74;
	// begin inline asm
	{  cvt.f32.f16 %f67, %rs213;}

	// end inline asm
	// begin inline asm
	{  cvt.f32.f16 %f68, %rs3011;}

	// end inline asm
	fma.rn.f32 	%f76, %f67, %f68, %f75;
	shl.b32 	%r3316, %r3510, 2;
	mov.u32 	%r3317, attn_weight;
	add.s32 	%r3318, %r3317, %r3316;
	ld.shared.f32 	%f77, [%r3318];
	add.f32 	%f78, %f76, %f77;
	st.shared.f32 	[%r3318], %f78;
	bra.uni 	$L__BB0_122;
$L__BB0_121:
	.pragma "used_bytes_mask 3855";
	ld.shared.v4.u32 	{%r3319, %r3320, %r3321, %r3322}, [_ZZ6decodeP6__halfS0_S0_S0_S0_S0_S0_S0_E8local_kv+16];
	// begin inline asm
	{  cvt.f32.f16 %f79, %rs206;}

	// end inline asm
	mov.b32 	{%rs3013, %rs3015}, %r3319;
	// begin inline asm
	{  cvt.f32.f16 %f80, %rs3013;}

	// end inline asm
	fma.rn.f32 	%f95, %f79, %f80, 0f00000000;
	// begin inline asm
	{  cvt.f32.f16 %f81, %rs207;}

	// end inline asm
	// begin inline asm
	{  cvt.f32.f16 %f82, %rs3015;}

	// end inline asm
	fma.rn.f32 	%f96, %f81, %f82, %f95;
	// begin inline asm
	{  cvt.f32.f16 %f83, %rs208;}

	// end inline asm
	// begin inline asm
	{  cvt.f32.f16 %f84, %rs214;}

	// end inline asm
	fma.rn.f32 	%f97, %f83, %f84, %f96;
	// begin inline asm
	{  cvt.f32.f16 %f85, %rs209;}

	// end inline asm
	// begin inline asm
	{  cvt.f32.f16 %f86, %rs215;}

	// end inline asm
	fma.rn.f32 	%f98, %f85, %f86, %f97;
	// begin inline asm
	{  cvt.f32.f16 %f87, %rs210;}

	// end inline asm
	mov.b32 	{%rs3021, %rs3023}, %r3321;
	// begin inline asm
	{  cvt.f32.f16 %f88, %rs3021;}

	// end inline asm
	fma.rn.f32 	%f99, %f87, %f88, %f98;
	// begin inline asm
	{  cvt.f32.f16 %f89, %rs211;}

	// end inline asm
	// begin inline asm
	{  cvt.f32.f16 %f90, %rs3023;}

	// end inline asm
	fma.rn.f32 	%f100, %f89, %f90, %f99;
	// begin inline asm
	{  cvt.f32.f16 %f91, %rs212;}

	// end inline asm
	// begin inline asm
	{  cvt.f32.f16 %f92, %rs216;}

	// end inline asm
	fma.rn.f32 	%f101, %f91, %f92, %f100;
	// begin inline asm
	{  cvt.f32.f16 %f93, %rs213;}

	// end inline asm
	// begin inline asm
	{  cvt.f32.f16 %f94, %rs217;}

	// end inline asm
	fma.rn.f32 	%f102, %f93, %f94, %f101;
	ld.shared.f32 	%f103, [attn_weight+16380];
	add.f32 	%f104, %f102, %f103;
	st.shared.f32 	[attn_weight+16380], %f104;
$L__BB0_122:
	@%p80 bra 	$L__BB0_124;
	ld.param.u64 	%rd178, [_Z6decodeP6__halfS0_S0_S0_S0_S0_S0_S0__param_6];
	cvta.to.global.u64 	%rd170, %rd178;
	shl.b32 	%r3323, %r3510, 7;
	add.s32 	%r3324, %r473, %r3323;
	mul.wide.u32 	%rd171, %r3324, 2;
	add.s64 	%rd172, %rd170, %rd171;
	ld.global.v4.u32 	{%r3325, %r3326, %r3327, %r3328}, [%rd172+32];
	// begin inline asm
	{  cvt.f32.f16 %f105, %rs218;}

	// end inline asm
	mov.b32 	{%rs3029, %rs3031}, %r3325;
	// begin inline asm
	{  cvt.f32.f16 %f106, %rs3029;}

	// end inline asm
	fma.rn.f32 	%f121, %f105, %f106, 0f00000000;
	// begin inline asm
	{  cvt.f32.f16 %f107, %rs219;}

	// end inline asm
	// begin inline asm
	{  cvt.f32.f16 %f108, %rs3031;}

	// end inline asm
	fma.rn.f32 	%f122, %f107, %f108, %f121;
	// begin inline asm
	{  cvt.f32.f16 %f109, %rs220;}

	// end inline asm
	mov.b32 	{%rs3033, %rs3035}, %r3326;
	// begin inline asm
	{  cvt.f32.f16 %f110, %rs3033;}

	// end inline asm
	fma.rn.f32 	%f123, %f109, %f110, %f122;
	// begin inline asm
	{  cvt.f32.f16 %f111, %rs221;}

	// end inline asm
	// begin inline asm
	{  cvt.f32.f16 %f112, %rs3035;}

	// end inline asm
	fma.rn.f32 	%f124, %f111, %f112, %f123;
	// begin inline asm
	{  cvt.f32.f16 %f113, %rs222;}

	// end inline asm
	mov.b32 	{%rs3037, %rs3039}, %r3327;
	// begin inline asm
	{  cvt.f32.f16 %f114, %rs3037;}

	// end inline asm
	fma.rn.f32 	%f125, %f113, %f114, %f124;
	// begin inline asm
	{  cvt.f32.f16 %f115, %rs223;}

	// end inline asm
	// begin inline asm
	{  cvt.f32.f16 %f116, %rs3039;}

	// end inline asm
	fma.rn.f32 	%f126, %f115, %f116, %f125;
	// begin inline asm
	{  cvt.f32.f16 %f117, %rs224;}

	// end inline asm
	mov.b32 	{%rs3041, %rs3043}, %r3328;
	// begin inline asm
	{  cvt.f32.f16 %f118, %rs3041;}

	// end inline asm
	fma.rn.f32 	%f127, %f117, %f118, %f126;
	// begin inline asm
	{  cvt.f32.f16 %f119, %rs225;}

	// end inline asm
	// begin inline asm
	{  cvt.f32.f16 %f120, %rs3043;}

	// end inline asm
	fma.rn.f32 	%f128, %f119, %f120, %f127;
	shl.b32 	%r3329, %r3510, 2;
	mov.u32 	%r3330, attn_weight;
	add.s32 	%r3331, %r3330, %r3329;
	ld.shared.f32 	%f129, [%r3331];
	add.f32 	%f130, %f128, %f129;
	st.shared.f32 	[%r3331], %f130;
	bra.uni 	$L__BB0_125;
$L__BB0_124:
	.pragma "used_bytes_mask 3855";
	ld.shared.v4.u32 	{%r3332, %r3333, %r3334, %r3335}, [_ZZ6decodeP6__halfS0_S0_S0_S0_S0_S0_S0_E8local_kv+32];
	// begin inline asm
	{  cvt.f32.f16 %f131, %rs218;}

	// end inline asm
	mov.b32 	{%rs3045, %rs3047}, %r3332;
	// begin inline asm
	{  cvt.f32.f16 %f132, %rs3045;}

	// end inline asm
	fma.rn.f32 	%f147, %f131, %f132, 0f00000000;
	// begin inline asm
	{  cvt.f32.f16 %f133, %rs219;}

	// end inline asm
	// begin inline asm
	{  cvt.f32.f16 %f134, %rs3047;}

	// end inline asm
	fma.rn.f32 	%f148, %f133, %f134, %f147;
	// begin inline asm
	{  cvt.f32.f16 %f135, %rs220;}

	// end inline asm
	// begin inline asm
	{  cvt.f32.f16 %f136, %rs226;}

	// end inline asm
	fma.rn.f32 	%f149, %f135, %f136, %f148;
	// begin inline asm
	{  cvt.f32.f16 %f137, %rs221;}

	// end inline asm
	// begin inline asm
	{  cvt.f32.f16 %f138, %rs227;}

	// end inline asm
	fma.rn.f32 	%f150, %f137, %f138, %f149;
	// begin inline asm
	{  cvt.f32.f16 %f139, %rs222;}

	// end inline asm
	mov.b32 	{%rs3053, %rs3055}, %r3334;
	// begin inline asm
	{  cvt.f32.f16 %f140, %rs3053;}

	// end inline asm
	fma.rn.f32 	%f151, %f139, %f140, %f150;
	// begin inline asm
	{  cvt.f32.f16 %f141, %rs223;}

	// end inline asm
	// begin inline asm
	{  cvt.f32.f16 %f142, %rs3055;}

	// end inline asm
	fma.rn.f32 	%f152, %f141, %f142, %f151;
	// begin inline asm
	{  cvt.f32.f16 %f143, %rs224;}

	// end inline asm
	// begin inline asm
	{  cvt.f32.f16 %f144, %rs228;}

	// end inline asm
	fma.rn.f32 	%f153, %f143, %f144, %f152;
	// begin inline asm
	{  cvt.f32.f16 %f145, %rs225;}

	// end inline asm
	// begin inline asm
	{  cvt.f32.f16 %f146, %rs229;}

	// end inline asm
	fma.rn.f32 	%f154, %f145, %f146, %f153;
	ld.shared.f32 	%f155, [attn_weight+16380];
	add.f32 	%f156, %f154, %f155;
	st.shared.f32 	[attn_weight+16380], %f156;
$L__BB0_125:
	@%p80 bra 	$L__BB0_127;
	ld.param.u64 	%rd179, [_Z6decodeP6__halfS0_S0_S0_S0_S0_S0_S0__param_6];
	cvta.to.global.u64 	%rd173, %rd179;
	shl.b32 	%r3336, %r3510, 7;
	add.s32 	%r3337, %r473, %r3336;
	mul.wide.u32 	%rd174, %r3337, 2;
	add.s64 	%rd175, %rd173, %rd174;
	ld.global.v4.u32 	{%r3338, %r3339, %r3340, %r3341}, [%rd175+48];
	// begin inline asm
	{  cvt.f32.f16 %f157, %rs230;}

	// end inline asm
	mov.b32 	{%rs3061, %rs3063}, %r3338;
	// begin inline asm
	{  cvt.f32.f16 %f158, %rs3061;}

	// end inline asm
	fma.rn.f32 	%f173, %f157, %f158, 0f00000000;
	// begin inline asm
	{  cvt.f32.f16 %f159, %rs231;}

	// end inline asm
	// begin inline asm
	{  cvt.f32.f16 %f160, %rs3063;}

	// end inline asm
	fma.rn.f32 	%f174, %f159, %f160, %f173;
	// begin inline asm
	{  cvt.f32.f16 %f161, %rs232;}

	// end inline asm
	mov.b32 	{%rs3065, %rs3067}, %r3339;
	// begin inline asm
	{  cvt.f32.f16 %f162, %rs3065;}

	// end inline asm
	fma.rn.f32 	%f175, %f161, %f162, %f174;
	// begin inline asm
	{  cvt.f32.f16 %f163, %rs233;}

	// end inline asm
	// begin inline asm
	{  cvt.f32.f16 %f164, %rs3067;}

	// end inline asm
	fma.rn.f32 	%f176, %f163, %f164, %f175;
	// begin inline asm
	{  cvt.f32.f16 %f165, %rs234;}

	// end inline asm
	mov.b32 	{%rs3069, %rs3071}, %r3340;
	// begin inline asm
	{  cvt.f32.f16 %f166, %rs3069;}

	// end inline asm
	fma.rn.f32 	%f177, %f165, %f166, %f176;
	// begin inline asm
	{  cvt.f32.f16 %f167, %rs235;}

	// end inline asm
	// begin inline asm
	{  cvt.f32.f16 %f168, %rs3071;}

	// end inline asm
	fma.rn.f32 	%f178, %f167, %f168, %f177;
	// begin inline asm
	{  cvt.f32.f16 %f169, %rs236;}

	// end inline asm
	mov.b32 	{%rs3073, %rs3075}, %r3341;
	// begin inline asm
	{  cvt.f32.f16 %f170, %rs3073;}

	// end inline asm
	fma.rn.f32 	%f179, %f169, %f170, %f178;
	// begin inline asm
	{  cvt.f32.f16 %f171, %rs237;}

	// end inline asm
	// begin inline asm
	{  cvt.f32.f16 %f172, %rs3075;}

	// end inline asm
	fma.rn.f32 	%f180, %f171, %f172, %f179;
	shl.b32 	%r3342, %r3510, 2;
	mov.u32 	%r3343, attn_weight;
	add.s32 	%r3344, %r3343, %r3342;
	ld.shared.f32 	%f181, [%r3344];
	add.f32 	%f182, %f180, %f181;
	st.shared.f32 	[%r3344], %f182;
	bra.uni 	$L__BB0_128;
$L__BB0_127:
	.pragma "used_bytes_mask 3855";
	ld.shared.v4.u32 	{%r3345, %r3346, %r3347, %r3348}, [_ZZ6decodeP6__halfS0_S0_S0_S0_S0_S0_S0_E8local_kv+48];
	// begin inline asm
	{  cvt.f32.f16 %f183, %rs230;}

	// end inline asm
	mov.b32 	{%rs3077, %rs3079}, %r3345;
	// begin inline asm
	{  cvt.f32.f16 %f184, %rs3077;}

	// end inline asm
	fma.rn.f32 	%f199, %f183, %f184, 0f00000000;
	// begin inline asm
	{  cvt.f32.f16 %f185, %rs231;}

	// end inline asm
	// begin inline asm
	{  cvt.f32.f16 %f186, %rs3079;}

	// end inline asm
	fma.rn.f32 	%f200, %f185, %f186, %f199;
	// begin inline asm
	{  cvt.f32.f16 %f187, %rs232;}

	// end inline asm
	// begin inline asm
	{  cvt.f32.f16 %f188, %rs238;}

	// end inline asm
	fma.rn.f32 	%f201, %f187, %f188, %f200;
	// begin inline asm
	{  cvt.f32.f16 %f189, %rs233;}

	// end inline asm
	// begin inline asm
	{  cvt.f32.f16 %f190, %rs239;}

	// end inline asm
	fma.rn.f32 	%f202, %f189, %f190, %f201;
	// begin inline asm
	{  cvt.f32.f16 %f191, %rs234;}

	// end inline asm
	mov.b32 	{%rs3085, %rs3087}, %r3347;
	// begin inline asm
	{  cvt.f32.f16 %f192, %rs3085;}

	// end inline asm
	fma.rn.f32 	%f203, %f191, %f192, %f202;
	// begin inline asm
	{  cvt.f32.f16 %f193, %rs235;}

	// end inline asm
	// begin inline asm
	{  cvt.f32.f16 %f194, %rs3087;}

	// end inline asm
	fma.rn.f32 	%f204, %f193, %f194, %f203;
	// begin inline asm
	{  cvt.f32.f16 %f195, %rs236;}

	// end inline asm
	// begin inline asm
	{  cvt.f32.f16 %f196, %rs240;}

	// end inline asm
	fma.rn.f32 	%f205, %f195, %f196, %f204;
	// begin inline asm
	{  cvt.f32.f16 %f197, %rs237;}

	// end inline asm
	// begin inline asm
	{  cvt.f32.f16 %f198, %rs241;}

	// end inline asm
	fma.rn.f32 	%f206, %f197, %f198, %f205;
	ld.shared.f32 	%f207, [attn_weight+16380];
	add.f32 	%f208, %f206, %f207;
	st.shared.f32 	[attn_weight+16380], %f208;
$L__BB0_128:
	add.s32 	%r3510, %r3510, %r23;
	setp.lt.s32 	%p84, %r3510, 4096;
	@%p84 bra 	$L__BB0_116;
$L__BB0_129:
	barrier.cluster.arrive;
	barrier.cluster.wait;
	mov.u32 	%r476, %cluster_nctarank;
	add.s32 	%r477, %r476, -1;
	setp.lt.u32 	%p85, %r477, 2;
	@%p85 bra 	$L__BB0_144;
	add.s32 	%r478, %r9, %r23;
	max.u32 	%r3350, %r478, 4096;
	setp.lt.u32 	%p86, %r478, 4096;
	selp.u32 	%r3351, 1, 0, %p86;
	add.s32 	%r3352, %r478, %r3351;
	sub.s32 	%r3353, %r3350, %r3352;
	div.u32 	%r3354, %r3353, %r23;
	add.s32 	%r479, %r3354, %r3351;
	and.b32  	%r480, %r479, 3;
	shl.b32 	%r3355, %r9, 2;
	mov.u32 	%r3356, attn_weight;
	add.s32 	%r3357, %r3356, %r3355;
	add.s32 	%r481, %r3357, 32768;
	shl.b32 	%r482, %r23, 2;
	add.s32 	%r483, %r481, %r482;
	add.s32 	%r484, %r478, %r23;
	add.s32 	%r485, %r483, %r482;
	add.s32 	%r486, %r484, %r23;
	mul.lo.s32 	%r3358, %r22, %r8;
	mul.lo.s32 	%r3359, %r3358, %r7;
	shl.b32 	%r487, %r3359, 4;
	shl.b32 	%r488, %r3359, 3;
	mul.lo.s32 	%r489, %r3359, 12;
	mov.b32 	%r3511, 1;
$L__BB0_131:
	setp.ne.s32 	%p87, %r9, 0;
	@%p87 bra 	$L__BB0_133;
	mov.u32 	%r3360, _ZZ6decodeP6__halfS0_S0_S0_S0_S0_S0_S0_E7barrier;
	mov.b32 	%r3361, 1;
	// begin inline asm
	mbarrier.init.shared::cta.b64 [%r3360], %r3361;
	// end inline asm
	mov.b32 	%r3363, 16384;
	// begin inline asm
	mbarrier.arrive.expect_tx.shared::cta.b64 _, [%r3360], %r3363;
	// end inline asm
$L__BB0_133:
	setp.ne.s32 	%p88, %r9, 0;
	barrier.cluster.arrive;
	barrier.cluster.wait;
	@%p88 bra 	$L__BB0_135;
	add.s32 	%r3374, %r3511, %r3;
	rem.u32 	%r3369, %r3374, %r476;
	add.s32 	%r3365, %r3356, 32768;
	// begin inline asm
	mapa.shared::cluster.u32 %r3364, %r3365, %r3369;

	// end inline asm
	mov.u32 	%r3368, _ZZ6decodeP6__halfS0_S0_S0_S0_S0_S0_S0_E7barrier;
	// begin inline asm
	mapa.shared::cluster.u32 %r3367, %r3368, %r3369;

	// end inline asm
	mov.b32 	%r3372, 16384;
	// begin inline asm
	cp.async.bulk.shared::cluster.shared::cta.mbarrier::complete_tx::bytes [%r3364], [%r3356], %r3372, [%r3367];
	// end inline asm
$L__BB0_135:
	setp.gt.u32 	%p89, %r9, 4095;
	mov.u32 	%r3375, _ZZ6decodeP6__halfS0_S0_S0_S0_S0_S0_S0_E7barrier;
	mov.b32 	%r3376, 0;
	// begin inline asm
	{
.reg .pred                P1;
LAB_WAIT:
mbarrier.try_wait.parity.shared::cta.b64 P1, [%r3375], %r3376;
@P1                       bra.uni DONE;
bra.uni                   LAB_WAIT;
DONE:
}

	// end inline asm
	@%p89 bra 	$L__BB0_143;
	setp.eq.s32 	%p90, %r480, 3;
	mov.u32 	%r3512, %r9;
	@%p90 bra 	$L__BB0_140;
	setp.eq.s32 	%p91, %r480, 0;
	ld.shared.f32 	%f209, [%r481];
	ld.shared.f32 	%f210, [%r481+-32768];
	add.f32 	%f211, %f209, %f210;
	st.shared.f32 	[%r481+-32768], %f211;
	mov.u32 	%r3512, %r478;
	@%p91 bra 	$L__BB0_140;
	setp.eq.s32 	%p92, %r480, 1;
	ld.shared.f32 	%f212, [%r483];
	ld.shared.f32 	%f213, [%r483+-32768];
	add.f32 	%f214, %f212, %f213;
	st.shared.f32 	[%r483+-32768], %f214;
	mov.u32 	%r3512, %r484;
	@%p92 bra 	$L__BB0_140;
	ld.shared.f32 	%f215, [%r485];
	ld.shared.f32 	%f216, [%r485+-32768];
	add.f32 	%f217, %f215, %f216;
	st.shared.f32 	[%r485+-32768], %f217;
	mov.u32 	%r3512, %r486;
$L__BB0_140:
	setp.lt.u32 	%p93, %r479, 3;
	@%p93 bra 	$L__BB0_143;
	shl.b32 	%r3377, %r3512, 2;
	add.s32 	%r3513, %r3356, %r3377;
$L__BB0_142:
	ld.shared.f32 	%f218, [%r3513+32768];
	ld.shared.f32 	%f219, [%r3513];
	add.f32 	%f220, %f218, %f219;
	st.shared.f32 	[%r3513], %f220;
	add.s32 	%r3379, %r3513, %r482;
	ld.shared.f32 	%f221, [%r3379+32768];
	ld.shared.f32 	%f222, [%r3379];
	add.f32 	%f223, %f221, %f222;
	st.shared.f32 	[%r3379], %f223;
	add.s32 	%r3380, %r3513, %r488;
	ld.shared.f32 	%f224, [%r3380+32768];
	ld.shared.f32 	%f225, [%r3380];
	add.f32 	%f226, %f224, %f225;
	st.shared.f32 	[%r3380], %f226;
	add.s32 	%r3381, %r3513, %r489;
	ld.shared.f32 	%f227, [%r3381+32768];
	ld.shared.f32 	%f228, [%r3381];
	add.f32 	%f229, %f227, %f228;
	st.shared.f32 	[%r3381], %f229;
	add.s32 	%r3512, %r3512, %r482;
	add.s32 	%r3513, %r3513, %r487;
	setp.lt.u32 	%p94, %r3512, 4096;
	@%p94 bra 	$L__BB0_142;
$L__BB0_143:
	bar.sync 	0;
	add.s32 	%r3511, %r3511, 1;
	setp.ne.s32 	%p95, %r3511, %r477;
	@%p95 bra 	$L__BB0_131;
$L__BB0_144:
	ret;

}


// ===== COMPILED SASS (sm_100) =====

	.target	sm_100

	.elftype	@"ET_EXEC"


//--------------------- .note.nv.tkinfo           --------------------------
	.section	.note.nv.tkinfo,"",@"SHT_NOTE"
	.sectionflags	@"SHF_NOTE_NV_TKINFO"
	.tkinfo
        /*0018*/ 	.word	0x00000002
        /*0030*/ 	.string	""
        /*0030*/ 	.string	"ptxas"
        /*0030*/ 	.string	"Cuda compilation tools, release 13.0, V13.0.88"
        /*0030*/ 	.string	"Build cuda_13.0.r13.0/compiler.36424714_0"
        /*0030*/ 	.string	"-arch sm_100 -m 64 "



//--------------------- .note.nv.cuinfo           --------------------------
	.section	.note.nv.cuinfo,"",@"SHT_NOTE"
	.sectionflags	@"SHF_NOTE_NV_CUINFO"
        /*0018*/ 	.short	0x0002
        /*001a*/ 	.short	0x0064
        /*001c*/ 	.short	0x0082
	.zero		2


//--------------------- .nv.info                  --------------------------
	.section	.nv.info,"",@"SHT_CUDA_INFO"
	.align	4


	//----- nvinfo : EIATTR_REGCOUNT
	.align		4
        /*0000*/ 	.byte	0x04, 0x2f
        /*0002*/ 	.short	(.L_1 - .L_0)
	.align		4
.L_0:
        /*0004*/ 	.word	index@(_Z6decodeP6__halfS0_S0_S0_S0_S0_S0_S0_)
        /*0008*/ 	.word	0x00000028


	//----- nvinfo : EIATTR_FRAME_SIZE
	.align		4
.L_1:
        /*000c*/ 	.byte	0x04, 0x11
        /*000e*/ 	.short	(.L_3 - .L_2)
	.align		4
.L_2:
        /*0010*/ 	.word	index@(_Z6decodeP6__halfS0_S0_S0_S0_S0_S0_S0_)
        /*0014*/ 	.word	0x00000010


	//----- nvinfo : EIATTR_MIN_STACK_SIZE
	.align		4
.L_3:
        /*0018*/ 	.byte	0x04, 0x12
        /*001a*/ 	.short	(.L_5 - .L_4)
	.align		4
.L_4:
        /*001c*/ 	.word	index@(_Z6decodeP6__halfS0_S0_S0_S0_S0_S0_S0_)
        /*0020*/ 	.word	0x00000010
.L_5:


//--------------------- .nv.compat                --------------------------
	.section	.nv.compat,"",@"SHT_CUDA_COMPAT_INFO"
	.align	4
        /*0000*/ 	.byte	0x02, 0x09, 0x00, 0x00, 0x02, 0x02, 0x01, 0x00, 0x02, 0x05, 0x05, 0x00, 0x03, 0x07, 0x01, 0x01
        /*0010*/ 	.byte	0x02, 0x03, 0x00, 0x00, 0x02, 0x06, 0x01, 0x00, 0x04, 0x0b, 0x08, 0x00, 0x09, 0x00, 0x00, 0x00
        /*0020*/ 	.byte	0x00, 0x00, 0x00, 0x00


//--------------------- .nv.info._Z6decodeP6__halfS0_S0_S0_S0_S0_S0_S0_ --------------------------
	.section	.nv.info._Z6decodeP6__halfS0_S0_S0_S0_S0_S0_S0_,"",@"SHT_CUDA_INFO"
	.sectionflags	@""
	.align	4


	//----- nvinfo : EIATTR_CUDA_API_VERSION
	.align		4
        /*0000*/ 	.byte	0x04, 0x37
        /*0002*/ 	.short	(.L_7 - .L_6)
.L_6:
        /*0004*/ 	.word	0x00000082


	//----- nvinfo : EIATTR_KPARAM_INFO
	.align		4
.L_7:
        /*0008*/ 	.byte	0x04, 0x17
        /*000a*/ 	.short	(.L_9 - .L_8)
.L_8:
        /*000c*/ 	.word	0x00000000
        /*0010*/ 	.short	0x0007
        /*0012*/ 	.short	0x0038
        /*0014*/ 	.byte	0x00, 0xf5, 0x21, 0x00


	//----- nvinfo : EIATTR_KPARAM_INFO
	.align		4
.L_9:
        /*0018*/ 	.byte	0x04, 0x17
        /*001a*/ 	.short	(.L_11 - .L_10)
.L_10:
        /*001c*/ 	.word	0x00000000
        /*0020*/ 	.short	0x0006
        /*0022*/ 	.short	0x0030
        /*0024*/ 	.byte	0x00, 0xf5, 0x21, 0x00


	//----- nvinfo : EIATTR_KPARAM_INFO
	.align		4
.L_11:
        /*0028*/ 	.byte	0x04, 0x17
        /*002a*/ 	.short	(.L_13 - .L_12)
.L_12:
        /*002c*/ 	.word	0x00000000
        /*0030*/ 	.short	0x0005
        /*0032*/ 	.short	0x0028
        /*0034*/ 	.byte	0x00, 0xf5, 0x21, 0x00


	//----- nvinfo : EIATTR_KPARAM_INFO
	.align		4
.L_13:
        /*0038*/ 	.byte	0x04, 0x17
        /*003a*/ 	.short	(.L_15 - .L_14)
.L_14:
        /*003c*/ 	.word	0x00000000
        /*0040*/ 	.short	0x0004
        /*0042*/ 	.short	0x0020
        /*0044*/ 	.byte	0x00, 0xf5, 0x21, 0x00


	//----- nvinfo : EIATTR_KPARAM_INFO
	.align		4
.L_15:
        /*0048*/ 	.byte	0x04, 0x17
        /*004a*/ 	.short	(.L_17 - .L_16)
.L_16:
        /*004c*/ 	.word	0x00000000
        /*0050*/ 	.short	0x0003
        /*0052*/ 	.short	0x0018
        /*0054*/ 	.byte	0x00, 0xf5, 0x21, 0x00


	//----- nvinfo : EIATTR_KPARAM_INFO
	.align		4
.L_17:
        /*0058*/ 	.byte	0x04, 0x17
        /*005a*/ 	.short	(.L_19 - .L_18)
.L_18:
        /*005c*/ 	.word	0x00000000
        /*0060*/ 	.short	0x0002
        /*0062*/ 	.short	0x0010
        /*0064*/ 	.byte	0x00, 0xf5, 0x21, 0x00


	//----- nvinfo : EIATTR_KPARAM_INFO
	.align		4
.L_19:
        /*0068*/ 	.byte	0x04, 0x17
        /*006a*/ 	.short	(.L_21 - .L_20)
.L_20:
        /*006c*/ 	.word	0x00000000
        /*0070*/ 	.short	0x0001
        /*0072*/ 	.short	0x0008
        /*0074*/ 	.byte	0x00, 0xf5, 0x21, 0x00


	//----- nvinfo : EIATTR_KPARAM_INFO
	.align		4
.L_21:
        /*0078*/ 	.byte	0x04, 0x17
        /*007a*/ 	.short	(.L_23 - .L_22)
.L_22:
        /*007c*/ 	.word	0x00000000
        /*0080*/ 	.short	0x0000
        /*0082*/ 	.short	0x0000
        /*0084*/ 	.byte	0x00, 0xf5, 0x21, 0x00


	//----- nvinfo : EIATTR_EXPLICIT_CLUSTER
	.align		4
.L_23:
        /*0088*/ 	.byte	0x01, 0x3e
	.zero		2


	//----- nvinfo : EIATTR_CTA_PER_CLUSTER
	.align		4
        /*008c*/ 	.byte	0x04, 0x3d
        /*008e*/ 	.short	(.L_25 - .L_24)
.L_24:
        /*0090*/ 	.word	0x00000001
        /*0094*/ 	.word	0x00000004
        /*0098*/ 	.word	0x00000001


	//----- nvinfo : EIATTR_SPARSE_MMA_MASK
	.align		4
.L_25:
        /*009c*/ 	.byte	0x03, 0x50
        /*009e*/ 	.short	0x0000


	//----- nvinfo : EIATTR_MAXREG_COUNT
	.align		4
        /*00a0*/ 	.byte	0x03, 0x1b
        /*00a2*/ 	.short	0x00ff


	//----- nvinfo : EIATTR_NUM_BARRIERS
	.align		4
        /*00a4*/ 	.byte	0x02, 0x4c
        /*00a6*/ 	.byte	0x01
	.zero		1


	//----- nvinfo : EIATTR_MERCURY_ISA_VERSION
	.align		4
        /*00a8*/ 	.byte	0x03, 0x5f
        /*00aa*/ 	.short	0x0101


	//----- nvinfo : EIATTR_COOP_GROUP_MASK_REGIDS
	.align		4
        /*00ac*/ 	.byte	0x04, 0x29
        /*00ae*/ 	.short	(.L_27 - .L_26)


	//   ....[0]....
.L_26:
        /*00b0*/ 	.word	0xffffffff


	//   ....[1]....
        /*00b4*/ 	.word	0xffffffff


	//   ....[2]....
        /*00b8*/ 	.word	0xffffffff


	//   ....[3]....
        /*00bc*/ 	.word	0xffffffff


	//   ....[4]....
        /*00c0*/ 	.word	0xffffffff


	//   ....[5]....
        /*00c4*/ 	.word	0xffffffff


	//   ....[6]....
        /*00c8*/ 	.word	0xffffffff


	//   ....[7]....
        /*00cc*/ 	.word	0xffffffff


	//   ....[8]....
        /*00d0*/ 	.word	0xffffffff


	//   ....[9]....
        /*00d4*/ 	.word	0xffffffff


	//   ....[10]....
        /*00d8*/ 	.word	0xffffffff


	//   ....[11]....
        /*00dc*/ 	.word	0xffffffff


	//   ....[12]....
        /*00e0*/ 	.word	0xffffffff


	//   ....[13]....
        /*00e4*/ 	.word	0xffffffff


	//   ....[14]....
        /*00e8*/ 	.word	0xffffffff


	//   ....[15]....
        /*00ec*/ 	.word	0xffffffff


	//   ....[16]....
        /*00f0*/ 	.word	0xffffffff


	//   ....[17]....
        /*00f4*/ 	.word	0xffffffff


	//   ....[18]....
        /*00f8*/ 	.word	0xffffffff


	//   ....[19]....
        /*00fc*/ 	.word	0xffffffff


	//   ....[20]....
        /*0100*/ 	.word	0xffffffff


	//   ....[21]....
        /*0104*/ 	.word	0xffffffff


	//   ....[22]....
        /*0108*/ 	.word	0xffffffff


	//   ....[23]....
        /*010c*/ 	.word	0xffffffff


	//   ....[24]....
        /*0110*/ 	.word	0xffffffff


	//   ....[25]....
        /*0114*/ 	.word	0xffffffff


	//   ....[26]....
        /*0118*/ 	.word	0xffffffff


	//   ....[27]....
        /*011c*/ 	.word	0xffffffff


	//   ....[28]....
        /*0120*/ 	.word	0xffffffff


	//   ....[29]....
        /*0124*/ 	.word	0xffffffff


	//   ....[30]....
        /*0128*/ 	.word	0xffffffff


	//   ....[31]....
        /*012c*/ 	.word	0xffffffff


	//   ....[32]....
        /*0130*/ 	.word	0xffffffff


	//   ....[33]....
        /*0134*/ 	.word	0xffffffff


	//   ....[34]....
        /*0138*/ 	.word	0xffffffff


	//   ....[35]....
        /*013c*/ 	.word	0xffffffff


	//   ....[36]....
        /*0140*/ 	.word	0xffffffff


	//   ....[37]....
        /*0144*/ 	.word	0xffffffff


	//   ....[38]....
        /*0148*/ 	.word	0xffffffff


	//   ....[39]....
        /*014c*/ 	.word	0xffffffff


	//   ....[40]....
        /*0150*/ 	.word	0xffffffff


	//   ....[41]....
        /*0154*/ 	.word	0xffffffff


	//   ....[42]....
        /*0158*/ 	.word	0xffffffff


	//   ....[43]....
        /*015c*/ 	.word	0xffffffff


	//   ....[44]....
        /*0160*/ 	.word	0xffffffff


	//   ....[45]....
        /*0164*/ 	.word	0xffffffff


	//   ....[46]....
        /*0168*/ 	.word	0xffffffff


	//   ....[47]....
        /*016c*/ 	.word	0xffffffff


	//   ....[48]....
        /*0170*/ 	.word	0xffffffff


	//   ....[49]....
        /*0174*/ 	.word	0xffffffff


	//   ....[50]....
        /*0178*/ 	.word	0xffffffff


	//   ....[51]....
        /*017c*/ 	.word	0xffffffff


	//   ....[52]....
        /*0180*/ 	.word	0xffffffff


	//   ....[53]....
        /*0184*/ 	.word	0xffffffff


	//   ....[54]....
        /*0188*/ 	.word	0xffffffff


	//   ....[55]....
        /*018c*/ 	.word	0xffffffff


	//   ....[56]....
        /*0190*/ 	.word	0xffffffff


	//   ....[57]....
        /*0194*/ 	.word	0xffffffff


	//   ....[58]....
        /*0198*/ 	.word	0xffffffff


	//   ....[59]....
        /*019c*/ 	.word	0xffffffff


	//   ....[60]....
        /*01a0*/ 	.word	0xffffffff


	//   ....[61]....
        /*01a4*/ 	.word	0xffffffff


	//   ....[62]....
        /*01a8*/ 	.word	0xffffffff


	//   ....[63]....
        /*01ac*/ 	.word	0xffffffff


	//   ....[64]....
        /*01b0*/ 	.word	0xffffffff


	//   ....[65]....
        /*01b4*/ 	.word	0xffffffff


	//   ....[66]....
        /*01b8*/ 	.word	0xffffffff


	//   ....[67]....
        /*01bc*/ 	.word	0xffffffff


	//   ....[68]....
        /*01c0*/ 	.word	0xffffffff


	//   ....[69]....
        /*01c4*/ 	.word	0xffffffff


	//   ....[70]....
        /*01c8*/ 	.word	0xffffffff


	//   ....[71]....
        /*01cc*/ 	.word	0xffffffff


	//   ....[72]....
        /*01d0*/ 	.word	0xffffffff


	//   ....[73]....
        /*01d4*/ 	.word	0xffffffff


	//   ....[74]....
        /*01d8*/ 	.word	0xffffffff


	//   ....[75]....
        /*01dc*/ 	.word	0xffffffff


	//   ....[76]....
        /*01e0*/ 	.word	0xffffffff


	//   ....[77]....
        /*01e4*/ 	.word	0xffffffff


	//   ....[78]....
        /*01e8*/ 	.word	0xffffffff


	//   ....[79]....
        /*01ec*/ 	.word	0xffffffff


	//   ....[80]....
        /*01f0*/ 	.word	0xffffffff


	//   ....[81]....
        /*01f4*/ 	.word	0xffffffff


	//   ....[82]....
        /*01f8*/ 	.word	0xffffffff


	//   ....[83]....
        /*01fc*/ 	.word	0xffffffff


	//   ....[84]....
        /*0200*/ 	.word	0xffffffff


	//   ....[85]....
        /*0204*/ 	.word	0xffffffff


	//   ....[86]....
        /*0208*/ 	.word	0xffffffff


	//   ....[87]....
        /*020c*/ 	.word	0xffffffff


	//   ....[88]....
        /*0210*/ 	.word	0xffffffff


	//   ....[89]....
        /*0214*/ 	.word	0xffffffff


	//   ....[90]....
        /*0218*/ 	.word	0xffffffff


	//   ....[91]....
        /*021c*/ 	.word	0xffffffff


	//   ....[92]....
        /*0220*/ 	.word	0xffffffff


	//   ....[93]....
        /*0224*/ 	.word	0xffffffff


	//   ....[94]....
        /*0228*/ 	.word	0xffffffff


	//   ....[95]....
        /*022c*/ 	.word	0xffffffff


	//   ....[96]....
        /*0230*/ 	.word	0xffffffff


	//   ....[97]....
        /*0234*/ 	.word	0xffffffff


	//   ....[98]....
        /*0238*/ 	.word	0xffffffff


	//   ....[99]....
        /*023c*/ 	.word	0xffffffff


	//   ....[100]....
        /*0240*/ 	.word	0xffffffff


	//   ....[101]....
        /*0244*/ 	.word	0xffffffff


	//   ....[102]....
        /*0248*/ 	.word	0xffffffff


	//   ....[103]....
        /*024c*/ 	.word	0xffffffff


	//   ....[104]....
        /*0250*/ 	.word	0xffffffff


	//   ....[105]....
        /*0254*/ 	.word	0xffffffff


	//   ....[106]....
        /*0258*/ 	.word	0xffffffff


	//   ....[107]....
        /*025c*/ 	.word	0xffffffff


	//   ....[108]....
        /*0260*/ 	.word	0xffffffff


	//   ....[109]....
        /*0264*/ 	.word	0xffffffff


	//   ....[110]....
        /*0268*/ 	.word	0xffffffff


	//   ....[111]....
        /*026c*/ 	.word	0xffffffff


	//   ....[112]....
        /*0270*/ 	.word	0xffffffff


	//   ....[113]....
        /*0274*/ 	.word	0xffffffff


	//   ....[114]....
        /*0278*/ 	.word	0xffffffff


	//   ....[115]....
        /*027c*/ 	.word	0xffffffff


	//   ....[116]....
        /*0280*/ 	.word	0xffffffff


	//   ....[117]....
        /*0284*/ 	.word	0xffffffff


	//   ....[118]....
        /*0288*/ 	.word	0xffffffff


	//   ....[119]....
        /*028c*/ 	.word	0xffffffff


	//   ....[120]....
        /*0290*/ 	.word	0xffffffff


	//   ....[121]....
        /*0294*/ 	.word	0xffffffff


	//   ....[122]....
        /*0298*/ 	.word	0xffffffff


	//   ....[123]....
        /*029c*/ 	.word	0xffffffff


	//   ....[124]....
        /*02a0*/ 	.word	0xffffffff


	//   ....[125]....
        /*02a4*/ 	.word	0xffffffff


	//   ....[126]....
        /*02a8*/ 	.word	0xffffffff


	//   ....[127]....
        /*02ac*/ 	.word	0xffffffff


	//   ....[128]....
        /*02b0*/ 	.word	0xffffffff


	//   ....[129]....
        /*02b4*/ 	.word	0xffffffff


	//   ....[130]....
        /*02b8*/ 	.word	0xffffffff


	//   ....[131]....
        /*02bc*/ 	.word	0xffffffff


	//   ....[132]....
        /*02c0*/ 	.word	0xffffffff


	//   ....[133]....
        /*02c4*/ 	.word	0xffffffff


	//   ....[134]....
        /*02c8*/ 	.word	0xffffffff


	//   ....[135]....
        /*02cc*/ 	.word	0xffffffff


	//   ....[136]....
        /*02d0*/ 	.word	0xffffffff


	//   ....[137]....
        /*02d4*/ 	.word	0xffffffff


	//   ....[138]....
        /*02d8*/ 	.word	0xffffffff


	//   ....[139]....
        /*02dc*/ 	.word	0xffffffff


	//   ....[140]....
        /*02e0*/ 	.word	0xffffffff


	//   ....[141]....
        /*02e4*/ 	.word	0xffffffff


	//   ....[142]....
        /*02e8*/ 	.word	0xffffffff


	//   ....[143]....
        /*02ec*/ 	.word	0xffffffff


	//   ....[144]....
        /*02f0*/ 	.word	0xffffffff


	//   ....[145]....
        /*02f4*/ 	.word	0xffffffff


	//   ....[146]....
        /*02f8*/ 	.word	0xffffffff


	//   ....[147]....
        /*02fc*/ 	.word	0xffffffff


	//   ....[148]....
        /*0300*/ 	.word	0xffffffff


	//   ....[149]....
        /*0304*/ 	.word	0xffffffff


	//   ....[150]....
        /*0308*/ 	.word	0xffffffff


	//   ....[151]....
        /*030c*/ 	.word	0xffffffff


	//   ....[152]....
        /*0310*/ 	.word	0xffffffff


	//   ....[153]....
        /*0314*/ 	.word	0xffffffff


	//   ....[154]....
        /*0318*/ 	.word	0xffffffff


	//   ....[155]....
        /*031c*/ 	.word	0xffffffff


	//   ....[156]....
        /*0320*/ 	.word	0xffffffff


	//   ....[157]....
        /*0324*/ 	.word	0xffffffff


	//   ....[158]....
        /*0328*/ 	.word	0xffffffff


	//   ....[159]....
        /*032c*/ 	.word	0xffffffff


	//   ....[160]....
        /*0330*/ 	.word	0xffffffff


	//   ....[161]....
        /*0334*/ 	.word	0xffffffff


	//   ....[162]....
        /*0338*/ 	.word	0xffffffff


	//   ....[163]....
        /*033c*/ 	.word	0xffffffff


	//   ....[164]....
        /*0340*/ 	.word	0xffffffff


	//   ....[165]....
        /*0344*/ 	.word	0xffffffff


	//   ....[166]....
        /*0348*/ 	.word	0xffffffff


	//   ....[167]....
        /*034c*/ 	.word	0xffffffff


	//   ....[168]....
        /*0350*/ 	.word	0xffffffff


	//   ....[169]....
        /*0354*/ 	.word	0xffffffff


	//   ....[170]....
        /*0358*/ 	.word	0xffffffff


	//   ....[171]....
        /*035c*/ 	.word	0xffffffff


	//   ....[172]....
        /*0360*/ 	.word	0xffffffff


	//   ....[173]....
        /*0364*/ 	.word	0xffffffff


	//   ....[174]....
        /*0368*/ 	.word	0xffffffff


	//   ....[175]....
        /*036c*/ 	.word	0xffffffff


	//   ....[176]....
        /*0370*/ 	.word	0xffffffff


	//   ....[177]....
        /*0374*/ 	.word	0xffffffff


	//   ....[178]....
        /*0378*/ 	.word	0xffffffff


	//   ....[179]....
        /*037c*/ 	.word	0xffffffff


	//   ....[180]....
        /*0380*/ 	.word	0xffffffff


	//   ....[181]....
        /*0384*/ 	.word	0xffffffff


	//   ....[182]....
        /*0388*/ 	.word	0xffffffff


	//   ....[183]....
        /*038c*/ 	.word	0xffffffff


	//   ....[184]....
        /*0390*/ 	.word	0xffffffff


	//   ....[185]....
        /*0394*/ 	.word	0xffffffff


	//   ....[186]....
        /*0398*/ 	.word	0xffffffff


	//   ....[187]....
        /*039c*/ 	.word	0xffffffff


	//   ....[188]....
        /*03a0*/ 	.word	0xffffffff


	//   ....[189]....
        /*03a4*/ 	.word	0xffffffff


	//   ....[190]....
        /*03a8*/ 	.word	0xffffffff


	//   ....[191]....
        /*03ac*/ 	.word	0xffffffff


	//   ....[192]....
        /*03b0*/ 	.word	0xffffffff


	//   ....[193]....
        /*03b4*/ 	.word	0xffffffff


	//   ....[194]....
        /*03b8*/ 	.word	0xffffffff


	//   ....[195]....
        /*03bc*/ 	.word	0xffffffff


	//   ....[196]....
        /*03c0*/ 	.word	0xffffffff


	//   ....[197]....
        /*03c4*/ 	.word	0xffffffff


	//   ....[198]....
        /*03c8*/ 	.word	0xffffffff


	//   ....[199]....
        /*03cc*/ 	.word	0xffffffff


	//   ....[200]....
        /*03d0*/ 	.word	0xffffffff


	//   ....[201]....
        /*03d4*/ 	.word	0xffffffff


	//   ....[202]....
        /*03d8*/ 	.word	0xffffffff


	//   ....[203]....
        /*03dc*/ 	.word	0xffffffff


	//   ....[204]....
        /*03e0*/ 	.word	0xffffffff


	//   ....[205]....
        /*03e4*/ 	.word	0xffffffff


	//   ....[206]....
        /*03e8*/ 	.word	0xffffffff


	//   ....[207]....
        /*03ec*/ 	.word	0xffffffff


	//   ....[208]....
        /*03f0*/ 	.word	0xffffffff


	//   ....[209]....
        /*03f4*/ 	.word	0xffffffff


	//   ....[210]....
        /*03f8*/ 	.word	0xffffffff


	//   ....[211]....
        /*03fc*/ 	.word	0xffffffff


	//   ....[212]....
        /*0400*/ 	.word	0xffffffff


	//   ....[213]....
        /*0404*/ 	.word	0xffffffff


	//   ....[214]....
        /*0408*/ 	.word	0xffffffff


	//   ....[215]....
        /*040c*/ 	.word	0xffffffff


	//   ....[216]....
        /*0410*/ 	.word	0xffffffff


	//   ....[217]....
        /*0414*/ 	.word	0xffffffff


	//   ....[218]....
        /*0418*/ 	.word	0xffffffff


	//   ....[219]....
        /*041c*/ 	.word	0xffffffff


	//   ....[220]....
        /*0420*/ 	.word	0xffffffff


	//   ....[221]....
        /*0424*/ 	.word	0xffffffff


	//   ....[222]....
        /*0428*/ 	.word	0xffffffff


	//   ....[223]....
        /*042c*/ 	.word	0xffffffff


	//   ....[224]....
        /*0430*/ 	.word	0xffffffff


	//   ....[225]....
        /*0434*/ 	.word	0xffffffff


	//   ....[226]....
        /*0438*/ 	.word	0xffffffff


	//   ....[227]....
        /*043c*/ 	.word	0xffffffff


	//   ....[228]....
        /*0440*/ 	.word	0xffffffff


	//   ....[229]....
        /*0444*/ 	.word	0xffffffff


	//   ....[230]....
        /*0448*/ 	.word	0xffffffff


	//   ....[231]....
        /*044c*/ 	.word	0xffffffff


	//   ....[232]....
        /*0450*/ 	.word	0xffffffff


	//   ....[233]....
        /*0454*/ 	.word	0xffffffff


	//   ....[234]....
        /*0458*/ 	.word	0xffffffff


	//   ....[235]....
        /*045c*/ 	.word	0xffffffff


	//   ....[236]....
        /*0460*/ 	.word	0xffffffff


	//   ....[237]....
        /*0464*/ 	.word	0xffffffff


	//   ....[238]....
        /*0468*/ 	.word	0xffffffff


	//   ....[239]....
        /*046c*/ 	.word	0xffffffff


	//   ....[240]....
        /*0470*/ 	.word	0xffffffff


	//   ....[241]....
        /*0474*/ 	.word	0xffffffff


	//   ....[242]....
        /*0478*/ 	.word	0xffffffff


	//   ....[243]....
        /*047c*/ 	.word	0xffffffff


	//   ....[244]....
        /*0480*/ 	.word	0xffffffff


	//   ....[245]....
        /*0484*/ 	.word	0xffffffff


	//   ....[246]....
        /*0488*/ 	.word	0xffffffff


	//   ....[247]....
        /*048c*/ 	.word	0xffffffff


	//   ....[248]....
        /*0490*/ 	.word	0xffffffff


	//   ....[249]....
        /*0494*/ 	.word	0xffffffff


	//   ....[250]....
        /*0498*/ 	.word	0xffffffff


	//   ....[251]....
        /*049c*/ 	.word	0xffffffff


	//   ....[252]....
        /*04a0*/ 	.word	0xffffffff


	//   ....[253]....
        /*04a4*/ 	.word	0xffffffff


	//   ....[254]....
        /*04a8*/ 	.word	0xffffffff


	//   ....[255]....
        /*04ac*/ 	.word	0xffffffff


	//   ....[0]....
        /*04b0*/ 	.word	0xffffffff


	//   ....[1]....
        /*04b4*/ 	.word	0xffffffff


	//   ....[2]....
        /*04b8*/ 	.word	0xffffffff


	//   ....[3]....
        /*04bc*/ 	.word	0xffffffff


	//   ....[4]....
        /*04c0*/ 	.word	0xffffffff


	//   ....[5]....
        /*04c4*/ 	.word	0xffffffff


	//   ....[6]....
        /*04c8*/ 	.word	0xffffffff


	//   ....[7]....
        /*04cc*/ 	.word	0xffffffff


	//   ....[8]....
        /*04d0*/ 	.word	0xffffffff


	//   ....[9]....
        /*04d4*/ 	.word	0xffffffff


	//   ....[10]....
        /*04d8*/ 	.word	0xffffffff


	//   ....[11]....
        /*04dc*/ 	.word	0xffffffff


	//   ....[12]....
        /*04e0*/ 	.word	0xffffffff


	//   ....[13]....
        /*04e4*/ 	.word	0xffffffff


	//   ....[14]....
        /*04e8*/ 	.word	0xffffffff


	//   ....[15]....
        /*04ec*/ 	.word	0xffffffff


	//   ....[16]....
        /*04f0*/ 	.word	0xffffffff


	//   ....[17]....
        /*04f4*/ 	.word	0xffffffff


	//   ....[18]....
        /*04f8*/ 	.word	0xffffffff


	//   ....[19]....
        /*04fc*/ 	.word	0xffffffff


	//   ....[20]....
        /*0500*/ 	.word	0xffffffff


	//   ....[21]....
        /*0504*/ 	.word	0xffffffff


	//   ....[22]....
        /*0508*/ 	.word	0xffffffff


	//   ....[23]....
        /*050c*/ 	.word	0xffffffff


	//   ....[24]....
        /*0510*/ 	.word	0xffffffff


	//   ....[25]....
        /*0514*/ 	.word	0xffffffff


	//   ....[26]....
        /*0518*/ 	.word	0xffffffff


	//   ....[27]....
        /*051c*/ 	.word	0xffffffff


	//   ....[28]....
        /*0520*/ 	.word	0xffffffff


	//   ....[29]....
        /*0524*/ 	.word	0xffffffff


	//   ....[30]....
        /*0528*/ 	.word	0xffffffff


	//   ....[31]....
        /*052c*/ 	.word	0xffffffff


	//----- nvinfo : EIATTR_COOP_GROUP_INSTR_OFFSETS
	.align		4
.L_27:
        /*0530*/ 	.byte	0x04, 0x28
        /*0532*/ 	.short	(.L_29 - .L_28)


	//   ....[0]....
.L_28:
        /*0534*/ 	.word	0x00001090


	//   ....[1]....
        /*0538*/ 	.word	0x000010c0


	//   ....[2]....
        /*053c*/ 	.word	0x000010f0


	//   ....[3]....
        /*0540*/ 	.word	0x00001100


	//   ....[4]....
        /*0544*/ 	.word	0x00001160


	//   ....[5]....
        /*0548*/ 	.word	0x00001190


	//   ....[6]....
        /*054c*/ 	.word	0x000011c0


	//   ....[7]....
        /*0550*/ 	.word	0x000011d0


	//   ....[8]....
        /*0554*/ 	.word	0x00001200


	//   ....[9]....
        /*0558*/ 	.word	0x00001220


	//   ....[10]....
        /*055c*/ 	.word	0x00001240


	//   ....[11]....
        /*0560*/ 	.word	0x00001250


	//   ....[12]....
        /*0564*/ 	.word	0x00001280


	//   ....[13]....
        /*0568*/ 	.word	0x000012a0


	//   ....[14]....
        /*056c*/ 	.word	0x000012c0


	//   ....[15]....
        /*0570*/ 	.word	0x000012d0


	//   ....[16]....
        /*0574*/ 	.word	0x00001300


	//   ....[17]....
        /*0578*/ 	.word	0x00001330


	//   ....[18]....
        /*057c*/ 	.word	0x00001360


	//   ....[19]....
        /*0580*/ 	.word	0x00001370


	//   ....[20]....
        /*0584*/ 	.word	0x00001410


	//   ....[21]....
        /*0588*/ 	.word	0x00001420


	//   ....[22]....
        /*058c*/ 	.word	0x00001430


	//   ....[23]....
        /*0590*/ 	.word	0x00001440


	//   ....[24]....
        /*0594*/ 	.word	0x00001470


	//   ....[25]....
        /*0598*/ 	.word	0x00001490


	//   ....[26]....
        /*059c*/ 	.word	0x000014b0


	//   ....[27]....
        /*05a0*/ 	.word	0x000014c0


	//   ....[28]....
        /*05a4*/ 	.word	0x000014f0


	//   ....[29]....
        /*05a8*/ 	.word	0x00001510


	//   ....[30]....
        /*05ac*/ 	.word	0x00001530


	//   ....[31]....
        /*05b0*/ 	.word	0x00001540


	//   ....[32]....
        /*05b4*/ 	.word	0x00001590


	//   ....[33]....
        /*05b8*/ 	.word	0x000015a0


	//   ....[34]....
        /*05bc*/ 	.word	0x000015b0


	//   ....[35]....
        /*05c0*/ 	.word	0x000015c0


	//   ....[36]....
        /*05c4*/ 	.word	0x00001c00


	//   ....[37]....
        /*05c8*/ 	.word	0x00001c20


	//   ....[38]....
        /*05cc*/ 	.word	0x00001c30


	//   ....[39]....
        /*05d0*/ 	.word	0x00001c40


	//   ....[40]....
        /*05d4*/ 	.word	0x00001c80


	//   ....[41]....
        /*05d8*/ 	.word	0x00001ca0


	//   ....[42]....
        /*05dc*/ 	.word	0x00001cd0


	//   ....[43]....
        /*05e0*/ 	.word	0x00001ce0


	//   ....[44]....
        /*05e4*/ 	.word	0x00001d10


	//   ....[45]....
        /*05e8*/ 	.word	0x00001d30


	//   ....[46]....
        /*05ec*/ 	.word	0x00001d50


	//   ....[47]....
        /*05f0*/ 	.word	0x00001d60


	//   ....[48]....
        /*05f4*/ 	.word	0x00001d90


	//   ....[49]....
        /*05f8*/ 	.word	0x00001db0


	//   ....[50]....
        /*05fc*/ 	.word	0x00001dd0


	//   ....[51]....
        /*0600*/ 	.word	0x00001de0


	//   ....[52]....
        /*0604*/ 	.word	0x00001e10


	//   ....[53]....
        /*0608*/ 	.word	0x00001e30


	//   ....[54]....
        /*060c*/ 	.word	0x00001e50


	//   ....[55]....
        /*0610*/ 	.word	0x00001e60


	//   ....[56]....
        /*0614*/ 	.word	0x00001e90


	//   ....[57]....
        /*0618*/ 	.word	0x00001eb0


	//   ....[58]....
        /*061c*/ 	.word	0x00001ed0


	//   ....[59]....
        /*0620*/ 	.word	0x00001ee0


	//   ....[60]....
        /*0624*/ 	.word	0x00001f10


	//   ....[61]....
        /*0628*/ 	.word	0x00001f30


	//   ....[62]....
        /*062c*/ 	.word	0x00001f50


	//   ....[63]....
        /*0630*/ 	.word	0x00001f60


	//   ....[64]....
        /*0634*/ 	.word	0x00001f90


	//   ....[65]....
        /*0638*/ 	.word	0x00001fb0


	//   ....[66]....
        /*063c*/ 	.word	0x00001fd0


	//   ....[67]....
        /*0640*/ 	.word	0x00001fe0


	//   ....[68]....
        /*0644*/ 	.word	0x00002020


	//   ....[69]....
        /*0648*/ 	.word	0x00002050


	//   ....[70]....
        /*064c*/ 	.word	0x00002070


	//   ....[71]....
        /*0650*/ 	.word	0x00002080


	//   ....[72]....
        /*0654*/ 	.word	0x00002730


	//   ....[73]....
        /*0658*/ 	.word	0x00002740


	//   ....[74]....
        /*065c*/ 	.word	0x00002750


	//   ....[75]....
        /*0660*/ 	.word	0x00002760


	//   ....[76]....
        /*0664*/ 	.word	0x000027a0


	//   ....[77]....
        /*0668*/ 	.word	0x000027d0


	//   ....[78]....
        /*066c*/ 	.word	0x00002800


	//   ....[79]....
        /*0670*/ 	.word	0x00002810


	//   ....[80]....
        /*0674*/ 	.word	0x00002840


	//   ....[81]....
        /*0678*/ 	.word	0x00002860


	//   ....[82]....
        /*067c*/ 	.word	0x00002880


	//   ....[83]....
        /*0680*/ 	.word	0x00002890


	//   ....[84]....
        /*0684*/ 	.word	0x000028c0


	//   ....[85]....
        /*0688*/ 	.word	0x000028e0


	//   ....[86]....
        /*068c*/ 	.word	0x00002900


	//   ....[87]....
        /*0690*/ 	.word	0x00002910


	//   ....[88]....
        /*0694*/ 	.word	0x00002940


	//   ....[89]....
        /*0698*/ 	.word	0x00002960


	//   ....[90]....
        /*069c*/ 	.word	0x00002980


	//   ....[91]....
        /*06a0*/ 	.word	0x00002990


	//   ....[92]....
        /*06a4*/ 	.word	0x000029c0


	//   ....[93]....
        /*06a8*/ 	.word	0x000029e0


	//   ....[94]....
        /*06ac*/ 	.word	0x00002a00


	//   ....[95]....
        /*06b0*/ 	.word	0x00002a10


	//   ....[96]....
        /*06b4*/ 	.word	0x00002a40


	//   ....[97]....
        /*06b8*/ 	.word	0x00002a60


	//   ....[98]....
        /*06bc*/ 	.word	0x00002a80


	//   ....[99]....
        /*06c0*/ 	.word	0x00002a90


	//   ....[100]....
        /*06c4*/ 	.word	0x00002ac0


	//   ....[101]....
        /*06c8*/ 	.word	0x00002ae0


	//   ....[102]....
        /*06cc*/ 	.word	0x00002b00


	//   ....[103]....
        /*06d0*/ 	.word	0x00002b10


	//   ....[104]....
        /*06d4*/ 	.word	0x00002b50


	//   ....[105]....
        /*06d8*/ 	.word	0x00002b80


	//   ....[106]....
        /*06dc*/ 	.word	0x00002ba0


	//   ....[107]....
        /*06e0*/ 	.word	0x00002bb0


	//   ....[108]....
        /*06e4*/ 	.word	0x00003260


	//   ....[109]....
        /*06e8*/ 	.word	0x00003270


	//   ....[110]....
        /*06ec*/ 	.word	0x00003280


	//   ....[111]....
        /*06f0*/ 	.word	0x00003290


	//   ....[112]....
        /*06f4*/ 	.word	0x000032d0


	//   ....[113]....
        /*06f8*/ 	.word	0x00003300


	//   ....[114]....
        /*06fc*/ 	.word	0x00003330


	//   ....[115]....
        /*0700*/ 	.word	0x00003340


	//   ....[116]....
        /*0704*/ 	.word	0x00003370


	//   ....[117]....
        /*0708*/ 	.word	0x00003390


	//   ....[118]....
        /*070c*/ 	.word	0x000033b0


	//   ....[119]....
        /*0710*/ 	.word	0x000033c0


	//   ....[120]....
        /*0714*/ 	.word	0x000033f0


	//   ....[121]....
        /*0718*/ 	.word	0x00003410


	//   ....[122]....
        /*071c*/ 	.word	0x00003430


	//   ....[123]....
        /*0720*/ 	.word	0x00003440


	//   ....[124]....
        /*0724*/ 	.word	0x00003470


	//   ....[125]....
        /*0728*/ 	.word	0x00003490


	//   ....[126]....
        /*072c*/ 	.word	0x000034b0


	//   ....[127]....
        /*0730*/ 	.word	0x000034c0


	//   ....[128]....
        /*0734*/ 	.word	0x000034f0


	//   ....[129]....
        /*0738*/ 	.word	0x00003510


	//   ....[130]....
        /*073c*/ 	.word	0x00003530


	//   ....[131]....
        /*0740*/ 	.word	0x00003540


	//   ....[132]....
        /*0744*/ 	.word	0x00003570


	//   ....[133]....
        /*0748*/ 	.word	0x00003590


	//   ....[134]....
        /*074c*/ 	.word	0x000035b0


	//   ....[135]....
        /*0750*/ 	.word	0x000035c0


	//   ....[136]....
        /*0754*/ 	.word	0x000035f0


	//   ....[137]....
        /*0758*/ 	.word	0x00003610


	//   ....[138]....
        /*075c*/ 	.word	0x00003630


	//   ....[139]....
        /*0760*/ 	.word	0x00003640


	//   ....[140]....
        /*0764*/ 	.word	0x00003680


	//   ....[141]....
        /*0768*/ 	.word	0x000036b0


	//   ....[142]....
        /*076c*/ 	.word	0x000036d0


	//   ....[143]....
        /*0770*/ 	.word	0x000036e0


	//   ....[144]....
        /*0774*/ 	.word	0x00003d80


	//   ....[145]....
        /*0778*/ 	.word	0x00003da0


	//   ....[146]....
        /*077c*/ 	.word	0x00003db0


	//   ....[147]....
        /*0780*/ 	.word	0x00003dc0


	//   ....[148]....
        /*0784*/ 	.word	0x00003df0


	//   ....[149]....
        /*0788*/ 	.word	0x00003e20


	//   ....[150]....
        /*078c*/ 	.word	0x00003e50


	//   ....[151]....
        /*0790*/ 	.word	0x00003e70


	//   ....[152]....
        /*0794*/ 	.word	0x00003ea0


	//   ....[153]....
        /*0798*/ 	.word	0x00003ec0


	//   ....[154]....
        /*079c*/ 	.word	0x00003ee0


	//   ....[155]....
        /*07a0*/ 	.word	0x00003ef0


	//   ....[156]....
        /*07a4*/ 	.word	0x00003f20


	//   ....[157]....
        /*07a8*/ 	.word	0x00003f40


	//   ....[158]....
        /*07ac*/ 	.word	0x00003f60


	//   ....[159]....
        /*07b0*/ 	.word	0x00003f70


	//   ....[160]....
        /*07b4*/ 	.word	0x00003fa0


	//   ....[161]....
        /*07b8*/ 	.word	0x00003fc0


	//   ....[162]....
        /*07bc*/ 	.word	0x00003fe0


	//   ....[163]....
        /*07c0*/ 	.word	0x00003ff0


	//   ....[164]....
        /*07c4*/ 	.word	0x00004080


	//   ....[165]....
        /*07c8*/ 	.word	0x00004090


	//   ....[166]....
        /*07cc*/ 	.word	0x000040a0


	//   ....[167]....
        /*07d0*/ 	.word	0x000040b0


	//   ....[168]....
        /*07d4*/ 	.word	0x000040e0


	//   ....[169]....
        /*07d8*/ 	.word	0x00004100


	//   ....[170]....
        /*07dc*/ 	.word	0x00004120


	//   ....[171]....
        /*07e0*/ 	.word	0x00004130


	//   ....[172]....
        /*07e4*/ 	.word	0x00004160


	//   ....[173]....
        /*07e8*/ 	.word	0x00004180


	//   ....[174]....
        /*07ec*/ 	.word	0x000041a0


	//   ....[175]....
        /*07f0*/ 	.word	0x000041b0


	//   ....[176]....
        /*07f4*/ 	.word	0x00004200


	//   ....[177]....
        /*07f8*/ 	.word	0x00004210


	//   ....[178]....
        /*07fc*/ 	.word	0x00004220


	//   ....[179]....
        /*0800*/ 	.word	0x00004230


	//   ....[180]....
        /*0804*/ 	.word	0x000048b0


	//   ....[181]....
        /*0808*/ 	.word	0x000048d0


	//   ....[182]....
        /*080c*/ 	.word	0x000048e0


	//   ....[183]....
        /*0810*/ 	.word	0x000048f0


	//   ....[184]....
        /*0814*/ 	.word	0x00004930


	//   ....[185]....
        /*0818*/ 	.word	0x00004960


	//   ....[186]....
        /*081c*/ 	.word	0x00004990


	//   ....[187]....
        /*0820*/ 	.word	0x000049a0


	//   ....[188]....
        /*0824*/ 	.word	0x000049d0


	//   ....[189]....
        /*0828*/ 	.word	0x000049f0


	//   ....[190]....
        /*082c*/ 	.word	0x00004a10


	//   ....[191]....
        /*0830*/ 	.word	0x00004a20


	//   ....[192]....
        /*0834*/ 	.word	0x00004a50


	//   ....[193]....
        /*0838*/ 	.word	0x00004a70


	//   ....[194]....
        /*083c*/ 	.word	0x00004a90


	//   ....[195]....
        /*0840*/ 	.word	0x00004aa0


	//   ....[196]....
        /*0844*/ 	.word	0x00004ad0


	//   ....[197]....
        /*0848*/ 	.word	0x00004af0


	//   ....[198]....
        /*084c*/ 	.word	0x00004b10


	//   ....[199]....
        /*0850*/ 	.word	0x00004b20


	//   ....[200]....
        /*0854*/ 	.word	0x00004b50


	//   ....[201]....
        /*0858*/ 	.word	0x00004b70


	//   ....[202]....
        /*085c*/ 	.word	0x00004b90


	//   ....[203]....
        /*0860*/ 	.word	0x00004ba0


	//   ....[204]....
        /*0864*/ 	.word	0x00004be0


	//   ....[205]....
        /*0868*/ 	.word	0x00004c00


	//   ....[206]....
        /*086c*/ 	.word	0x00004c20


	//   ....[207]....
        /*0870*/ 	.word	0x00004c30


	//   ....[208]....
        /*0874*/ 	.word	0x00004c60


	//   ....[209]....
        /*0878*/ 	.word	0x00004c80


	//   ....[210]....
        /*087c*/ 	.word	0x00004ca0


	//   ....[211]....
        /*0880*/ 	.word	0x00004cb0


	//   ....[212]....
        /*0884*/ 	.word	0x00004cf0


	//   ....[213]....
        /*0888*/ 	.word	0x00004d10


	//   ....[214]....
        /*088c*/ 	.word	0x00004d20


	//   ....[215]....
        /*0890*/ 	.word	0x00004d30


	//   ....[216]....
        /*0894*/ 	.word	0x000053c0


	//   ....[217]....
        /*0898*/ 	.word	0x000053e0


	//   ....[218]....
        /*089c*/ 	.word	0x000053f0


	//   ....[219]....
        /*08a0*/ 	.word	0x00005400


	//   ....[220]....
        /*08a4*/ 	.word	0x00005440


	//   ....[221]....
        /*08a8*/ 	.word	0x00005460


	//   ....[222]....
        /*08ac*/ 	.word	0x00005490


	//   ....[223]....
        /*08b0*/ 	.word	0x000054a0


	//   ....[224]....
        /*08b4*/ 	.word	0x000054d0


	//   ....[225]....
        /*08b8*/ 	.word	0x000054f0


	//   ....[226]....
        /*08bc*/ 	.word	0x00005510


	//   ....[227]....
        /*08c0*/ 	.word	0x00005520


	//   ....[228]....
        /*08c4*/ 	.word	0x00005550


	//   ....[229]....
        /*08c8*/ 	.word	0x00005570


	//   ....[230]....
        /*08cc*/ 	.word	0x00005590


	//   ....[231]....
        /*08d0*/ 	.word	0x000055a0


	//   ....[232]....
        /*08d4*/ 	.word	0x000055d0


	//   ....[233]....
        /*08d8*/ 	.word	0x000055f0


	//   ....[234]....
        /*08dc*/ 	.word	0x00005610


	//   ....[235]....
        /*08e0*/ 	.word	0x00005620


	//   ....[236]....
        /*08e4*/ 	.word	0x00005650


	//   ....[237]....
        /*08e8*/ 	.word	0x00005670


	//   ....[238]....
        /*08ec*/ 	.word	0x00005690


	//   ....[239]....
        /*08f0*/ 	.word	0x000056a0


	//   ....[240]....
        /*08f4*/ 	.word	0x000056e0


	//   ....[241]....
        /*08f8*/ 	.word	0x00005700


	//   ....[242]....
        /*08fc*/ 	.word	0x00005720


	//   ....[243]....
        /*0900*/ 	.word	0x00005730


	//   ....[244]....
        /*0904*/ 	.word	0x00005760


	//   ....[245]....
        /*0908*/ 	.word	0x00005780


	//   ....[246]....
        /*090c*/ 	.word	0x000057a0


	//   ....[247]....
        /*0910*/ 	.word	0x000057b0


	//   ....[248]....
        /*0914*/ 	.word	0x000057f0


	//   ....[249]....
        /*0918*/ 	.word	0x00005810


	//   ....[250]....
        /*091c*/ 	.word	0x00005820


	//   ....[251]....
        /*0920*/ 	.word	0x00005830


	//   ....[252]....
        /*0924*/ 	.word	0x00005e90


	//   ....[253]....
        /*0928*/ 	.word	0x00005eb0


	//   ....[254]....
        /*092c*/ 	.word	0x00005ec0


	//   ....[255]....
        /*0930*/ 	.word	0x00005ed0


	//   ....[0]....
        /*0934*/ 	.word	0x00005f00


	//   ....[1]....
        /*0938*/ 	.word	0x00005f20


	//   ....[2]....
        /*093c*/ 	.word	0x00005f40


	//   ....[3]....
        /*0940*/ 	.word	0x00005f50


	//   ....[4]....
        /*0944*/ 	.word	0x00005f80


	//   ....[5]....
        /*0948*/ 	.word	0x00005fa0


	//   ....[6]....
        /*094c*/ 	.word	0x00005fc0


	//   ....[7]....
        /*0950*/ 	.word	0x00005fd0


	//   ....[8]....
        /*0954*/ 	.word	0x00006000


	//   ....[9]....
        /*0958*/ 	.word	0x00006020


	//   ....[10]....
        /*095c*/ 	.word	0x00006040


	//   ....[11]....
        /*0960*/ 	.word	0x00006050


	//   ....[12]....
        /*0964*/ 	.word	0x00006080


	//   ....[13]....
        /*0968*/ 	.word	0x000060a0


	//   ....[14]....
        /*096c*/ 	.word	0x000060c0


	//   ....[15]....
        /*0970*/ 	.word	0x000060d0


	//   ....[16]....
        /*0974*/ 	.word	0x00006100


	//   ....[17]....
        /*0978*/ 	.word	0x00006120


	//   ....[18]....
        /*097c*/ 	.word	0x00006140


	//   ....[19]....
        /*0980*/ 	.word	0x00006150


	//   ....[20]....
        /*0984*/ 	.word	0x000061b0


	//   ....[21]....
        /*0988*/ 	.word	0x000061d0


	//   ....[22]....
        /*098c*/ 	.word	0x000061f0


	//   ....[23]....
        /*0990*/ 	.word	0x00006200


	//   ....[24]....
        /*0994*/ 	.word	0x00006230


	//   ....[25]....
        /*0998*/ 	.word	0x00006250


	//   ....[26]....
        /*099c*/ 	.word	0x00006270


	//   ....[27]....
        /*09a0*/ 	.word	0x00006280


	//   ....[28]....
        /*09a4*/ 	.word	0x000062b0


	//   ....[29]....
        /*09a8*/ 	.word	0x000062d0


	//   ....[30]....
        /*09ac*/ 	.word	0x000062f0


	//   ....[31]....
        /*09b0*/ 	.word	0x00006300


	//----- nvinfo : EIATTR_VRC_CTA_INIT_COUNT
	.align		4
.L_29:
        /*09b4*/ 	.byte	0x02, 0x4a
	.zero		1
	.zero		1


	//----- nvinfo : EIATTR_MBARRIER_INSTR_OFFSETS
	.align		4
        /*09b8*/ 	.byte	0x04, 0x39
        /*09ba*/ 	.short	(.L_31 - .L_30)


	//   ....[0]....
.L_30:
        /*09bc*/ 	.word	0x00007f20
        /*09c0*/ 	.word	0x0000000f
        /*09c4*/ 	.word	0x00000000
        /*09c8*/ 	.short	0x0100
        /*09ca*/ 	.byte	0xff
	.zero		1


	//   ....[1]....
        /*09cc*/ 	.word	0x00008290
        /*09d0*/ 	.word	0x0000000d
        /*09d4*/ 	.word	0x00000000
        /*09d8*/ 	.short	0x010a
        /*09da*/ 	.byte	0xff
	.zero		1


	//   ....[2]....
        /*09dc*/ 	.word	0x00008650
        /*09e0*/ 	.word	0x0000000d
        /*09e4*/ 	.word	0x00000000
        /*09e8*/ 	.short	0x010a
        /*09ea*/ 	.byte	0xff
	.zero		1


	//----- nvinfo : EIATTR_NUM_MBARRIERS
	.align		4
.L_31:
        /*09ec*/ 	.byte	0x03, 0x38
        /*09ee*/ 	.short	0xffff


	//----- nvinfo : EIATTR_EXIT_INSTR_OFFSETS
	.align		4
        /*09f0*/ 	.byte	0x04, 0x1c
        /*09f2*/ 	.short	(.L_33 - .L_32)


	//   ....[0]....
.L_32:
        /*09f4*/ 	.word	0x00007c00


	//   ....[1]....
        /*09f8*/ 	.word	0x00008640


	//----- nvinfo : EIATTR_CRS_STACK_SIZE
	.align		4
.L_33:
        /*09fc*/ 	.byte	0x04, 0x1e
        /*09fe*/ 	.short	(.L_35 - .L_34)
.L_34:
        /*0a00*/ 	.word	0x00000000


	//----- nvinfo : EIATTR_CBANK_PARAM_SIZE
	.align		4
.L_35:
        /*0a04*/ 	.byte	0x03, 0x19
        /*0a06*/ 	.short	0x0040


	//----- nvinfo : EIATTR_PARAM_CBANK
	.align		4
        /*0a08*/ 	.byte	0x04, 0x0a
        /*0a0a*/ 	.short	(.L_37 - .L_36)
	.align		4
.L_36:
        /*0a0c*/ 	.word	index@(.nv.constant0._Z6decodeP6__halfS0_S0_S0_S0_S0_S0_S0_)
        /*0a10*/ 	.short	0x0380
        /*0a12*/ 	.short	0x0040


	//----- nvinfo : EIATTR_SW_WAR
	.align		4
.L_37:
        /*0a14*/ 	.byte	0x04, 0x36
        /*0a16*/ 	.short	(.L_39 - .L_38)
.L_38:
        /*0a18*/ 	.word	0x00000008
.L_39:


//--------------------- .nv.callgraph             --------------------------
	.section	.nv.callgraph,"",@"SHT_CUDA_CALLGRAPH"
	.align	4
	.sectionentsize	8
	.align		4
        /*0000*/ 	.word	0x00000000
	.align		4
        /*0004*/ 	.word	0xffffffff
	.align		4
        /*0008*/ 	.word	0x00000000
	.align		4
        /*000c*/ 	.word	0xfffffffe
	.align		4
        /*0010*/ 	.word	0x00000000
	.align		4
        /*0014*/ 	.word	0xfffffffd
	.align		4
        /*0018*/ 	.word	0x00000000
	.align		4
        /*001c*/ 	.word	0xfffffffc


//--------------------- .text._Z6decodeP6__halfS0_S0_S0_S0_S0_S0_S0_ --------------------------
	.section	.text._Z6decodeP6__halfS0_S0_S0_S0_S0_S0_S0_,"ax",@progbits
	.align	128
        .global         _Z6decodeP6__halfS0_S0_S0_S0_S0_S0_S0_
        .type           _Z6decodeP6__halfS0_S0_S0_S0_S0_S0_S0_,@function
        .size           _Z6decodeP6__halfS0_S0_S0_S0_S0_S0_S0_,(.L_x_63 - _Z6decodeP6__halfS0_S0_S0_S0_S0_S0_S0_)
        .other          _Z6decodeP6__halfS0_S0_S0_S0_S0_S0_S0_,@"STO_CUDA_ENTRY STV_DEFAULT"
_Z6decodeP6__halfS0_S0_S0_S0_S0_S0_S0_:
.text._Z6decodeP6__halfS0_S0_S0_S0_S0_S0_S0_:
[----:B------:R-:W0:Y:S01]  /*0000*/  LDC R1, c[0x0][0x37c] ;  /* 0x0000df00ff017b82 */ /* 0x000e220000000800 */
[----:B------:R-:W1:Y:S07]  /*0010*/  S2R R0, SR_CTAID.X ;  /* 0x0000000000007919 */ /* 0x000e6e0000002500 */
[----:B------:R-:W2:Y:S01]  /*0020*/  S2UR UR5, SR_CTAID.Y ;  /* 0x00000000000579c3 */ /* 0x000ea20000002600 */
[----:B------:R-:W-:-:S05]  /*0030*/  CS2R.32 R24, SR_CgaSize ;  /* 0x0000000000187805 */ /* 0x000fca0000008a00 */
[----:B------:R-:W-:-:S05]  /*0040*/  IMAD R24, R24, -0xa0, RZ ;  /* 0xffffff6018187824 */ /* 0x000fca00078e02ff */
[----:B------:R-:W-:-:S14]  /*0050*/  R2UR UR6, R24 ;  /* 0x00000000180672ca */ /* 0x000fdc00000e0000 */
[----:B------:R-:W3:Y:S01]  /*0060*/  LDCU UR6, c[0x0][UR6+0x2b4] ;  /* 0x00005680060677ac */ /* 0x000ee20008000800 */
[----:B0-----:R-:W-:Y:S01]  /*0070*/  IADD3 R1, PT, PT, R1, -0x10, RZ ;  /* 0xfffffff001017810 */ /* 0x001fe20007ffe0ff */
[----:B------:R-:W0:Y:S01]  /*0080*/  S2R R7, SR_TID.Y ;  /* 0x0000000000077919 */ /* 0x000e220000002200 */
[----:B------:R-:W-:Y:S01]  /*0090*/  BSSY.RECONVERGENT B0, `(.L_x_0) ;  /* 0x000007c000007945 */ /* 0x000fe20003800200 */
[----:B------:R-:W-:-:S05]  /*00a0*/  CS2R.32 R24, SR_CgaSize ;  /* 0x0000000000187805 */ /* 0x000fca0000008a00 */
[----:B------:R-:W-:-:S05]  /*00b0*/  IMAD R24, R24, -0xa0, RZ ;  /* 0xffffff6018187824 */ /* 0x000fca00078e02ff */
[----:B------:R-:W-:-:S14]  /*00c0*/  R2UR UR8, R24 ;  /* 0x00000000180872ca */ /* 0x000fdc00000e0000 */
[----:B------:R-:W4:Y:S01]  /*00d0*/  LDCU UR8, c[0x0][UR8+0x2b8] ;  /* 0x00005700080877ac */ /* 0x000f220008000800 */
[----:B------:R-:W0:Y:S01]  /*00e0*/  S2R R6, SR_TID.Z ;  /* 0x0000000000067919 */ /* 0x000e220000002300 */
[----:B------:R-:W5:Y:S01]  /*00f0*/  S2UR UR7, SR_CTAID.Z ;  /* 0x00000000000779c3 */ /* 0x000f620000002700 */
[----:B------:R-:W0:Y:S01]  /*0100*/  LDCU UR13, c[0x0][0x360] ;  /* 0x00006c00ff0d77ac */ /* 0x000e220008000800 */
[----:B------:R-:W0:Y:S01]  /*0110*/  S2R R24, SR_TID.X ;  /* 0x0000000000187919 */ /* 0x000e220000002100 */
[----:B------:R-:W-:-:S05]  /*0120*/  CS2R.32 R8, SR_CgaSize ;  /* 0x0000000000087805 */ /* 0x000fca0000008a00 */
[----:B------:R-:W-:-:S05]  /*0130*/  IMAD R8, R8, -0xa0, RZ ;  /* 0xffffff6008087824 */ /* 0x000fca00078e02ff */
[----:B------:R-:W-:-:S14]  /*0140*/  R2UR UR4, R8 ;  /* 0x00000000080472ca */ /* 0x000fdc00000e0000 */
[----:B------:R-:W0:Y:S01]  /*0150*/  LDCU UR4, c[0x0][UR4+0x2b0] ;  /* 0x00005600040477ac */ /* 0x000e220008000800 */
[----:B------:R-:W0:Y:S01]  /*0160*/  LDCU UR14, c[0x0][0x364] ;  /* 0x00006c80ff0e77ac */ /* 0x000e220008000800 */
[----:B------:R-:W0:Y:S01]  /*0170*/  LDCU.64 UR10, c[0x0][0x358] ;  /* 0x00006b00ff0a77ac */ /* 0x000e220008000a00 */
[----:B--2---:R-:W-:Y:S02]  /*0180*/  I2FP.F32.U32 R2, UR5 ;  /* 0x0000000500027c45 */ /* 0x004fe40008201000 */
[----:B------:R-:W-:-:S05]  /*0190*/  CS2R.32 R8, SR_CgaSize ;  /* 0x0000000000087805 */ /* 0x000fca0000008a00 */
[----:B------:R-:W-:-:S05]  /*01a0*/  IMAD R8, R8, -0xa0, RZ ;  /* 0xffffff6008087824 */ /* 0x000fca00078e02ff */
[----:B------:R-:W-:-:S14]  /*01b0*/  R2UR UR5, R8 ;  /* 0x00000000080572ca */ /* 0x000fdc00000e0000 */
[----:B------:R-:W2:Y:S01]  /*01c0*/  LDCU UR5, c[0x0][UR5+0x2c4] ;  /* 0x00005880050577ac */ /* 0x000ea20008000800 */
[----:B---3--:R-:W-:Y:S01]  /*01d0*/  FMUL R5, R2, UR6 ;  /* 0x0000000602057c20 */ /* 0x008fe20008400000 */
[----:B------:R-:W-:Y:S02]  /*01e0*/  R2UR UR6, R1 ;  /* 0x00000000010672ca */ /* 0x000fe400000e0000 */
[----:B-----5:R-:W-:Y:S01]  /*01f0*/  I2FP.F32.U32 R3, UR7 ;  /* 0x0000000700037c45 */ /* 0x020fe20008201000 */
[----:B------:R-:W3:Y:S01]  /*0200*/  S2UR UR7, SR_CgaCtaId ;  /* 0x00000000000779c3 */ /* 0x000ee20000008800 */
[----:B-1----:R-:W-:Y:S01]  /*0210*/  I2FP.F32.U32 R2, R0 ;  /* 0x0000000000027245 */ /* 0x002fe20000201000 */
[----:B------:R-:W-:Y:S02]  /*0220*/  F2I.U32.TRUNC.NTZ R5, R5 ;  /* 0x0000000500057305 */ /* 0x000fe4000020f000 */
[----:B----4-:R-:W-:Y:S02]  /*0230*/  FMUL R8, R3, UR8 ;  /* 0x0000000803087c20 */ /* 0x010fe40008400000 */
[----:B0-----:R-:W-:Y:S01]  /*0240*/  FMUL R4, R2, UR4 ;  /* 0x0000000402047c20 */ /* 0x001fe20008400000 */
[----:B------:R-:W-:Y:S01]  /*0250*/  IMAD R3, R6, UR14, R7 ;  /* 0x0000000e06037c24 */ /* 0x000fe2000f8e0207 */
[----:B------:R-:W-:-:S05]  /*0260*/  CS2R.32 R2, SR_CgaSize ;  /* 0x0000000000027805 */ /* 0x000fca0000008a00 */
[----:B------:R-:W-:-:S05]  /*0270*/  IMAD R2, R2, -0xa0, RZ ;  /* 0xffffff6002027824 */ /* 0x000fca00078e02ff */
[----:B------:R-:W-:-:S14]  /*0280*/  R2UR UR4, R2 ;  /* 0x00000000020472ca */ /* 0x000fdc00000e0000 */
[----:B------:R-:W0:Y:S01]  /*0290*/  LDCU UR4, c[0x0][UR4+0x2c0] ;  /* 0x00005800040477ac */ /* 0x000e220008000800 */
[----:B------:R-:W2:Y:S01]  /*02a0*/  F2I.U32.TRUNC.NTZ R8, R8 ;  /* 0x0000000800087305 */ /* 0x000ea2000020f000 */
[----:B------:R-:W-:-:S05]  /*02b0*/  IMAD R2, R3, UR13, R24 ;  /* 0x0000000d03027c24 */ /* 0x000fca000f8e0218 */
[----:B------:R-:W-:Y:S02]  /*02c0*/  ISETP.GT.U32.AND P0, PT, R2, 0x1ff, PT ;  /* 0x000001ff0200780c */ /* 0x000fe40003f04070 */
[----:B------:R-:W0:Y:S01]  /*02d0*/  F2I.U32.TRUNC.NTZ R4, R4 ;  /* 0x0000000400047305 */ /* 0x000e22000020f000 */
[----:B---3--:R-:W-:Y:S01]  /*02e0*/  MOV R3, UR7 ;  /* 0x0000000700037c02 */ /* 0x008fe20008000f00 */
[----:B--2---:R-:W-:-:S04]  /*02f0*/  IMAD R5, R8, UR5, R5 ;  /* 0x0000000508057c24 */ /* 0x004fc8000f8e0205 */
[----:B0-----:R-:W-:-:S05]  /*0300*/  IMAD R5, R5, UR4, R4 ;  /* 0x0000000405057c24 */ /* 0x001fca000f8e0204 */
[----:B------:R-:W-:Y:S05]  /*0310*/  @P0 BRA `(.L_x_1) ;  /* 0x00000004004c0947 */ /* 0x000fea0003800000 */
[----:B------:R-:W0:Y:S01]  /*0320*/  LDC R9, c[0x0][0x368] ;  /* 0x0000da00ff097b82 */ /* 0x000e220000000800 */
[----:B------:R-:W-:Y:S01]  /*0330*/  UIMAD UR4, UR13, UR14, URZ ;  /* 0x0000000e0d0472a4 */ /* 0x000fe2000f8e02ff */
[----:B------:R-:W-:Y:S01]  /*0340*/  BSSY.RECONVERGENT B1, `(.L_x_2) ;  /* 0x0000032000017945 */ /* 0x000fe20003800200 */
[----:B------:R-:W-:-:S04]  /*0350*/  SHF.L.U32 R25, R0, 0xc, RZ ;  /* 0x0000000c00197819 */ /* 0x000fc800000006ff */
[----:B0-----:R-:W-:Y:S01]  /*0360*/  IMAD R29, R9, UR4, RZ ;  /* 0x00000004091d7c24 */ /* 0x001fe2000f8e02ff */
[----:B------:R-:W-:-:S03]  /*0370*/  IADD3 R4, PT, PT, R6, R9, RZ ;  /* 0x0000000906047210 */ /* 0x000fc60007ffe0ff */
[----:B------:R-:W0:Y:S01]  /*0380*/  I2F.U32.RP R10, R29 ;  /* 0x0000001d000a7306 */ /* 0x000e220000209000 */
[----:B------:R-:W-:Y:S01]  /*0390*/  IADD3 R13, PT, PT, RZ, -R29, RZ ;  /* 0x8000001dff0d7210 */ /* 0x000fe20007ffe0ff */
[----:B------:R-:W-:Y:S01]  /*03a0*/  IMAD R11, R4, UR14, R7 ;  /* 0x0000000e040b7c24 */ /* 0x000fe2000f8e0207 */
[----:B------:R-:W-:-:S03]  /*03b0*/  ISETP.NE.U32.AND P2, PT, R29, RZ, PT ;  /* 0x000000ff1d00720c */ /* 0x000fc60003f45070 */
[----:B------:R-:W-:-:S05]  /*03c0*/  IMAD R11, R11, UR13, R24 ;  /* 0x0000000d0b0b7c24 */ /* 0x000fca000f8e0218 */
[C---:B------:R-:W-:Y:S02]  /*03d0*/  ISETP.GE.U32.AND P0, PT, R11.reuse, 0x200, PT ;  /* 0x000002000b00780c */ /* 0x040fe40003f06070 */
[----:B------:R-:W-:Y:S01]  /*03e0*/  VIMNMX.U32 R4, PT, PT, R11, 0x200, !PT ;  /* 0x000002000b047848 */ /* 0x000fe20007fe0000 */
[----:B0-----:R-:W0:Y:S02]  /*03f0*/  MUFU.RCP R10, R10 ;  /* 0x0000000a000a7308 */ /* 0x001e240000001000 */
[----:B0-----:R-:W-:Y:S02]  /*0400*/  IADD3 R8, PT, PT, R10, 0xffffffe, RZ ;  /* 0x0ffffffe0a087810 */ /* 0x001fe40007ffe0ff */
[----:B------:R-:W-:-:S04]  /*0410*/  SEL R10, RZ, 0x1, P0 ;  /* 0x00000001ff0a7807 */ /* 0x000fc80000000000 */
[----:B------:R0:W1:Y:S01]  /*0420*/  F2I.FTZ.U32.TRUNC.NTZ R9, R8 ;  /* 0x0000000800097305 */ /* 0x000062000021f000 */
[----:B------:R-:W-:Y:S01]  /*0430*/  IADD3 R4, PT, PT, R4, -R11, -R10 ;  /* 0x8000000b04047210 */ /* 0x000fe20007ffe80a */
[----:B0-----:R-:W-:Y:S02]  /*0440*/  HFMA2 R8, -RZ, RZ, 0, 0 ;  /* 0x00000000ff087431 */ /* 0x001fe400000001ff */
[----:B-1----:R-:W-:-:S04]  /*0450*/  IMAD R13, R13, R9, RZ ;  /* 0x000000090d0d7224 */ /* 0x002fc800078e02ff */
[----:B------:R-:W-:-:S06]  /*0460*/  IMAD.HI.U32 R9, R9, R13, R8 ;  /* 0x0000000d09097227 */ /* 0x000fcc00078e0008 */
[----:B------:R-:W-:-:S05]  /*0470*/  IMAD.HI.U32 R9, R9, R4, RZ ;  /* 0x0000000409097227 */ /* 0x000fca00078e00ff */
[----:B------:R-:W-:-:S05]  /*0480*/  IADD3 R8, PT, PT, RZ, -R9, RZ ;  /* 0x80000009ff087210 */ /* 0x000fca0007ffe0ff */
[----:B------:R-:W-:-:S05]  /*0490*/  IMAD R4, R29, R8, R4 ;  /* 0x000000081d047224 */ /* 0x000fca00078e0204 */
[----:B------:R-:W-:-:S13]  /*04a0*/  ISETP.GE.U32.AND P0, PT, R4, R29, PT ;  /* 0x0000001d0400720c */ /* 0x000fda0003f06070 */
[----:B------:R-:W-:Y:S02]  /*04b0*/  @P0 IADD3 R4, PT, PT, -R29, R4, RZ ;  /* 0x000000041d040210 */ /* 0x000fe40007ffe1ff */
[----:B------:R-:W-:Y:S02]  /*04c0*/  @P0 IADD3 R9, PT, PT, R9, 0x1, RZ ;  /* 0x0000000109090810 */ /* 0x000fe40007ffe0ff */
[----:B------:R-:W-:-:S13]  /*04d0*/  ISETP.GE.U32.AND P1, PT, R4, R29, PT ;  /* 0x0000001d0400720c */ /* 0x000fda0003f26070 */
[----:B------:R-:W-:Y:S02]  /*04e0*/  @P1 IADD3 R9, PT, PT, R9, 0x1, RZ ;  /* 0x0000000109091810 */ /* 0x000fe40007ffe0ff */
[----:B------:R-:W-:-:S04]  /*04f0*/  @!P2 LOP3.LUT R9, RZ, R29, RZ, 0x33, !PT ;  /* 0x0000001dff09a212 */ /* 0x000fc800078e33ff */
[----:B------:R-:W-:-:S04]  /*0500*/  IADD3 R8, PT, PT, R10, R9, RZ ;  /* 0x000000090a087210 */ /* 0x000fc80007ffe0ff */
[C---:B------:R-:W-:Y:S02]  /*0510*/  LOP3.LUT R4, R8.reuse, 0x3, RZ, 0xc0, !PT ;  /* 0x0000000308047812 */ /* 0x040fe400078ec0ff */
[----:B------:R-:W-:Y:S02]  /*0520*/  ISETP.GE.U32.AND P1, PT, R8, 0x3, PT ;  /* 0x000000030800780c */ /* 0x000fe40003f26070 */
[----:B------:R-:W-:Y:S02]  /*0530*/  ISETP.NE.AND P0, PT, R4, 0x3, PT ;  /* 0x000000030400780c */ /* 0x000fe40003f05270 */
[----:B------:R-:W-:-:S11]  /*0540*/  MOV R4, R2 ;  /* 0x0000000200047202 */ /* 0x000fd60000000f00 */
[----:B------:R-:W-:Y:S05]  /*0550*/  @!P0 BRA `(.L_x_3) ;  /* 0x0000000000408947 */ /* 0x000fea0003800000 */
[----:B------:R-:W0:Y:S01]  /*0560*/  LDC.64 R12, c[0x0][0x388] ;  /* 0x0000e200ff0c7b82 */ /* 0x000e220000000a00 */
[----:B------:R-:W-:Y:S02]  /*0570*/  IADD3 R8, PT, PT, R8, 0x1, RZ ;  /* 0x0000000108087810 */ /* 0x000fe40007ffe0ff */
[----:B------:R-:W-:Y:S02]  /*0580*/  MOV R10, 0x400 ;  /* 0x00000400000a7802 */ /* 0x000fe40000000f00 */
[----:B------:R-:W-:Y:S02]  /*0590*/  MOV R14, RZ ;  /* 0x000000ff000e7202 */ /* 0x000fe40000000f00 */
[----:B------:R-:W-:Y:S02]  /*05a0*/  MOV R4, R2 ;  /* 0x0000000200047202 */ /* 0x000fe40000000f00 */
[----:B------:R-:W-:Y:S02]  /*05b0*/  LOP3.LUT R17, R8, 0x3, RZ, 0xc0, !PT ;  /* 0x0000000308117812 */ /* 0x000fe400078ec0ff */
[----:B------:R-:W-:-:S07]  /*05c0*/  LEA R19, R3, R10, 0x18 ;  /* 0x0000000a03137211 */ /* 0x000fce00078ec0ff */
.L_x_4:
[----:B-1----:R-:W-:-:S05]  /*05d0*/  LEA R9, R4, R25, 0x3 ;  /* 0x0000001904097211 */ /* 0x002fca00078e18ff */
[----:B0-----:R-:W-:-:S06]  /*05e0*/  IMAD.WIDE.U32 R8, R9, 0x2, R12 ;  /* 0x0000000209087825 */ /* 0x001fcc00078e000c */
[----:B------:R-:W2:Y:S01]  /*05f0*/  LDG.E.128 R8, desc[UR10][R8.64] ;  /* 0x0000000a08087981 */ /* 0x000ea2000c1e1d00 */
[----:B------:R-:W-:Y:S02]  /*0600*/  LEA R15, R4, R19, 0x4 ;  /* 0x00000013040f7211 */ /* 0x000fe400078e20ff */
[----:B------:R-:W-:Y:S02]  /*0610*/  IADD3 R14, PT, PT, R14, 0x1, RZ ;  /* 0x000000010e0e7810 */ /* 0x000fe40007ffe0ff */
[----:B------:R-:W-:Y:S02]  /*0620*/  IADD3 R4, PT, PT, R29, R4, RZ ;  /* 0x000000041d047210 */ /* 0x000fe40007ffe0ff */
[----:B------:R-:W-:Y:S01]  /*0630*/  ISETP.NE.AND P0, PT, R14, R17, PT ;  /* 0x000000110e00720c */ /* 0x000fe20003f05270 */
[----:B--2---:R1:W-:-:S12]  /*0640*/  STS.128 [R15], R8 ;  /* 0x000000080f007388 */ /* 0x0043d80000000c00 */
[----:B------:R-:W-:Y:S05]  /*0650*/  @P0 BRA `(.L_x_4) ;  /* 0xfffffffc00dc0947 */ /* 0x000fea000383ffff */
.L_x_3:
[----:B------:R-:W-:Y:S05]  /*0660*/  BSYNC.RECONVERGENT B1 ;  /* 0x0000000000017941 */ /* 0x000fea0003800200 */
.L_x_2:
[----:B------:R-:W-:Y:S05]  /*0670*/  @!P1 BRA `(.L_x_1) ;  /* 0x0000000000749947 */ /* 0x000fea0003800000 */
[----:B------:R-:W0:Y:S01]  /*0680*/  LDC.64 R26, c[0x0][0x388] ;  /* 0x0000e200ff1a7b82 */ /* 0x000e220000000a00 */
[----:B-1----:R-:W-:-:S04]  /*0690*/  MOV R8, 0x400 ;  /* 0x0000040000087802 */ /* 0x002fc80000000f00 */
[----:B------:R-:W-:-:S07]  /*06a0*/  LEA R31, R3, R8, 0x18 ;  /* 0x00000008031f7211 */ /* 0x000fce00078ec0ff */
.L_x_5:
[C---:B--2---:R-:W-:Y:S02]  /*06b0*/  IADD3 R8, PT, PT, R29.reuse, R4, RZ ;  /* 0x000000041d087210 */ /* 0x044fe40007ffe0ff */
[-C--:B------:R-:W-:Y:S02]  /*06c0*/  LEA R9, R4, R25.reuse, 0x3 ;  /* 0x0000001904097211 */ /* 0x080fe400078e18ff */
[----:B------:R-:W-:Y:S02]  /*06d0*/  IADD3 R10, PT, PT, R29, R8, RZ ;  /* 0x000000081d0a7210 */ /* 0x000fe40007ffe0ff */
[-C--:B------:R-:W-:Y:S01]  /*06e0*/  LEA R13, R8, R25.reuse, 0x3 ;  /* 0x00000019080d7211 */ /* 0x080fe200078e18ff */
[----:B0-----:R-:W-:Y:S01]  /*06f0*/  IMAD.WIDE.U32 R8, R9, 0x2, R26 ;  /* 0x0000000209087825 */ /* 0x001fe200078e001a */
[----:B------:R-:W-:Y:S02]  /*0700*/  IADD3 R12, PT, PT, R29, R10, RZ ;  /* 0x0000000a1d0c7210 */ /* 0x000fe40007ffe0ff */
[----:B------:R-:W-:-:S02]  /*0710*/  LEA R17, R10, R25, 0x3 ;  /* 0x000000190a117211 */ /* 0x000fc400078e18ff */
[----:B------:R-:W-:Y:S01]  /*0720*/  LEA R21, R12, R25, 0x3 ;  /* 0x000000190c157211 */ /* 0x000fe200078e18ff */
[--C-:B------:R-:W-:Y:S01]  /*0730*/  IMAD.WIDE.U32 R12, R13, 0x2, R26.reuse ;  /* 0x000000020d0c7825 */ /* 0x100fe200078e001a */
[----:B------:R-:W2:Y:S03]  /*0740*/  LDG.E.128 R8, desc[UR10][R8.64] ;  /* 0x0000000a08087981 */ /* 0x000ea6000c1e1d00 */
[--C-:B------:R-:W-:Y:S02]  /*0750*/  IMAD.WIDE.U32 R16, R17, 0x2, R26.reuse ;  /* 0x0000000211107825 */ /* 0x100fe400078e001a */
[----:B------:R-:W3:Y:S02]  /*0760*/  LDG.E.128 R12, desc[UR10][R12.64] ;  /* 0x0000000a0c0c7981 */ /* 0x000ee4000c1e1d00 */
[----:B------:R-:W-:Y:S02]  /*0770*/  IMAD.WIDE.U32 R20, R21, 0x2, R26 ;  /* 0x0000000215147825 */ /* 0x000fe400078e001a */
[----:B------:R-:W4:Y:S04]  /*0780*/  LDG.E.128 R16, desc[UR10][R16.64] ;  /* 0x0000000a10107981 */ /* 0x000f28000c1e1d00 */
[----:B------:R-:W5:Y:S01]  /*0790*/  LDG.E.128 R20, desc[UR10][R20.64] ;  /* 0x0000000a14147981 */ /* 0x000f62000c1e1d00 */
[----:B------:R-:W-:-:S04]  /*07a0*/  LEA R34, R4, R31, 0x4 ;  /* 0x0000001f04227211 */ /* 0x000fc800078e20ff */
[----:B------:R-:W-:-:S04]  /*07b0*/  LEA R28, R29, R34, 0x4 ;  /* 0x000000221d1c7211 */ /* 0x000fc800078e20ff */
[----:B------:R-:W-:-:S04]  /*07c0*/  LEA R30, R29, R28, 0x4 ;  /* 0x0000001c1d1e7211 */ /* 0x000fc800078e20ff */
[C---:B------:R-:W-:Y:S02]  /*07d0*/  LEA R32, R29.reuse, R30, 0x4 ;  /* 0x0000001e1d207211 */ /* 0x040fe400078e20ff */
[----:B------:R-:W-:-:S04]  /*07e0*/  LEA R4, R29, R4, 0x2 ;  /* 0x000000041d047211 */ /* 0x000fc800078e10ff */
[----:B------:R-:W-:Y:S01]  /*07f0*/  ISETP.GE.U32.AND P0, PT, R4, 0x200, PT ;  /* 0x000002000400780c */ /* 0x000fe20003f06070 */
[----:B--2---:R2:W-:Y:S04]  /*0800*/  STS.128 [R34], R8 ;  /* 0x0000000822007388 */ /* 0x0045e80000000c00 */
[----:B---3--:R2:W-:Y:S04]  /*0810*/  STS.128 [R28], R12 ;  /* 0x0000000c1c007388 */ /* 0x0085e80000000c00 */
[----:B----4-:R2:W-:Y:S04]  /*0820*/  STS.128 [R30], R16 ;  /* 0x000000101e007388 */ /* 0x0105e80000000c00 */
[----:B-----5:R2:W-:Y:S01]  /*0830*/  STS.128 [R32], R20 ;  /* 0x0000001420007388 */ /* 0x0205e20000000c00 */
[----:B------:R-:W-:Y:S05]  /*0840*/  @!P0 BRA `(.L_x_5) ;  /* 0xfffffffc00988947 */ /* 0x000fea000383ffff */
.L_x_1:
[----:B------:R-:W-:Y:S05]  /*0850*/  BSYNC.RECONVERGENT B0 ;  /* 0x0000000000007941 */ /* 0x000fea0003800200 */
.L_x_0:
[----:B------:R-:W0:Y:S01]  /*0860*/  LDCU UR15, c[0x0][0x368] ;  /* 0x00006d00ff0f77ac */ /* 0x000e220008000800 */
[----:B------:R-:W-:Y:S01]  /*0870*/  R2UR UR9, R3 ;  /* 0x00000000030972ca */ /* 0x000fe200000e0000 */
[----:B------:R-:W-:Y:S01]  /*0880*/  BAR.SYNC.DEFER_BLOCKING 0x0 ;  /* 0x0000000000007b1d */ /* 0x000fe20000010000 */
[----:B------:R-:W-:Y:S01]  /*0890*/  LEA R26, R0, R3, 0x13 ;  /* 0x00000003001a7211 */ /* 0x000fe200078e98ff */
[----:B------:R-:W-:Y:S01]  /*08a0*/  UIMAD UR8, UR13, UR14, URZ ;  /* 0x0000000e0d0872a4 */ /* 0x000fe2000f8e02ff */
[----:B------:R-:W-:Y:S01]  /*08b0*/  HFMA2 R27, -RZ, RZ, 0, 0 ;  /* 0x00000000ff1b7431 */ /* 0x000fe200000001ff */
[----:B--2---:R-:W-:Y:S02]  /*08c0*/  CS2R R32, SRZ ;  /* 0x0000000000207805 */ /* 0x004fe4000001ff00 */
[----:B------:R-:W-:Y:S01]  /*08d0*/  SHF.L.U32 R26, R26, 0x5, RZ ;  /* 0x000000051a1a7819 */ /* 0x000fe200000006ff */
[----:B------:R-:W-:Y:S01]  /*08e0*/  UMOV UR4, URZ ;  /* 0x000000ff00047c82 */ /* 0x000fe20008000000 */
[----:B------:R-:W-:Y:S01]  /*08f0*/  HFMA2 R35, -RZ, RZ, 0, 0 ;  /* 0x00000000ff237431 */ /* 0x000fe200000001ff */
[----:B------:R-:W-:-:S02]  /*0900*/  MOV R30, RZ ;  /* 0x000000ff001e7202 */ /* 0x000fc40000000f00 */
[----:B------:R-:W-:Y:S01]  /*0910*/  LEA R34, R5, R26, 0x13 ;  /* 0x0000001a05227211 */ /* 0x000fe200078e98ff */
[----:B0-----:R-:W-:-:S04]  /*0920*/  UIMAD UR8, UR8, UR15, URZ ;  /* 0x0000000f080872a4 */ /* 0x001fc8000f8e02ff */
[----:B------:R-:W-:Y:S02]  /*0930*/  UIADD3 UR7, UPT, UPT, URZ, -UR8, URZ ;  /* 0x80000008ff077290 */ /* 0x000fe4000fffe0ff */
[----:B------:R-:W-:-:S03]  /*0940*/  UISETP.NE.U32.AND UP1, UPT, UR8, URZ, UPT ;  /* 0x000000ff0800728c */ /* 0x000fc6000bf25070 */
[----:B------:R-:W0:Y:S08]  /*0950*/  I2F.U32.RP R4, UR8 ;  /* 0x0000000800047d06 */ /* 0x000e300008209000 */
[----:B0-----:R-:W1:Y:S02]  /*0960*/  MUFU.RCP R4, R4 ;  /* 0x0000000400047308 */ /* 0x001e640000001000 */
[----:B-1----:R-:W-:-:S06]  /*0970*/  IADD3 R8, PT, PT, R4, 0xffffffe, RZ ;  /* 0x0ffffffe04087810 */ /* 0x002fcc0007ffe0ff */
[----:B------:R-:W0:Y:S02]  /*0980*/  F2I.FTZ.U32.TRUNC.NTZ R8, R8 ;  /* 0x0000000800087305 */ /* 0x000e24000021f000 */
[----:B0-----:R-:W-:-:S13]  /*0990*/  R2UR UR5, R8 ;  /* 0x00000000080572ca */ /* 0x001fda00000e0000 */
[----:B------:R-:W-:-:S04]  /*09a0*/  UIMAD UR7, UR7, UR5, URZ ;  /* 0x00000005070772a4 */ /* 0x000fc8000f8e02ff */
[----:B------:R-:W-:-:S03]  /*09b0*/  UIMAD.WIDE.U32 UR4, UR5, UR7, UR4 ;  /* 0x00000007050472a5 */ /* 0x000fc6000f8e0004 */
[----:B------:R-:W-:Y:S01]  /*09c0*/  UMOV UR7, 0x400 ;  /* 0x0000040000077882 */ /* 0x000fe20000000000 */
[----:B------:R-:W-:Y:S01]  /*09d0*/  UIMAD.WIDE.U32 UR4, UR5, 0x1000, URZ ;  /* 0x00001000050478a5 */ /* 0x000fe2000f8e00ff */
[----:B------:R-:W-:-:S03]  /*09e0*/  MOV R4, UR7 ;  /* 0x0000000700047c02 */ /* 0x000fc60008000f00 */
[----:B------:R-:W-:Y:S01]  /*09f0*/  UIADD3 UR4, UPT, UPT, URZ, -UR5, URZ ;  /* 0x80000005ff047290 */ /* 0x000fe2000fffe0ff */
[----:B------:R-:W-:-:S03]  /*0a00*/  R2UR UR7, R4 ;  /* 0x00000000040772ca */ /* 0x000fc600000e0000 */
[----:B------:R-:W-:-:S04]  /*0a10*/  UIMAD UR4, UR8, UR4, 0x1000 ;  /* 0x00001000080474a4 */ /* 0x000fc8000f8e0204 */
[----:B------:R-:W-:-:S06]  /*0a20*/  UISETP.GE.U32.AND UP0, UPT, UR4, UR8, UPT ;  /* 0x000000080400728c */ /* 0x000fcc000bf06070 */
[----:B------:R-:W-:-:S05]  /*0a30*/  ULEA UR7, UR9, UR7, 0x18 ;  /* 0x0000000709077291 */ /* 0x000fca000f8ec0ff */
[----:B------:R-:W-:Y:S02]  /*0a40*/  @UP0 UIADD3 UR4, UPT, UPT, -UR8, UR4, URZ ;  /* 0x0000000408040290 */ /* 0x000fe4000fffe1ff */
[----:B------:R-:W-:Y:S02]  /*0a50*/  @UP0 UIADD3 UR5, UPT, UPT, UR5, 0x1, URZ ;  /* 0x0000000105050890 */ /* 0x000fe4000fffe0ff */
[----:B------:R-:W-:Y:S02]  /*0a60*/  UISETP.GE.U32.AND UP2, UPT, UR4, UR8, UPT ;  /* 0x000000080400728c */ /* 0x000fe4000bf46070 */
[----:B------:R-:W-:Y:S02]  /*0a70*/  ULOP3.LUT UR4, URZ, UR8, URZ, 0x33, !UPT ;  /* 0x00000008ff047292 */ /* 0x000fe4000f8e33ff */
[----:B------:R-:W-:-:S07]  /*0a80*/  UISETP.GT.U32.AND UP0, UPT, UR8, 0x1000, UPT ;  /* 0x000010000800788c */ /* 0x000fce000bf04070 */
[----:B------:R-:W-:-:S04]  /*0a90*/  @UP2 UIADD3 UR5, UPT, UPT, UR5, 0x1, URZ ;  /* 0x0000000105052890 */ /* 0x000fc8000fffe0ff */
[----:B------:R-:W-:-:S06]  /*0aa0*/  USEL UR12, UR4, UR5, !UP1 ;  /* 0x00000005040c7287 */ /* 0x000fcc000c800000 */
[----:B------:R-:W-:-:S05]  /*0ab0*/  IMAD R25, R2, UR12, RZ ;  /* 0x0000000c02197c24 */ /* 0x000fca000f8e02ff */
[----:B------:R-:W-:-:S05]  /*0ac0*/  LEA R31, R25, UR7, 0x1 ;  /* 0x00000007191f7c11 */ /* 0x000fca000f8e08ff */
[----:B------:R-:W0:Y:S04]  /*0ad0*/  LDS.128 R8, [R31] ;  /* 0x000000001f087984 */ /* 0x000e280000000c00 */
[----:B0-----:R0:W-:Y:S01]  /*0ae0*/  STL.128 [R1], R8 ;  /* 0x0000000801007387 */ /* 0x0011e20000100c00 */
[----:B------:R-:W-:Y:S05]  /*0af0*/  BRA.U UP0, `(.L_x_6) ;  /* 0x0000000500647547 */ /* 0x000fea000b800000 */
[----:B------:R-:W-:Y:S01]  /*0b00*/  UISETP.GT.U32.AND UP3, UPT, UR8, 0x400, UPT ;  /* 0x000004000800788c */ /* 0x000fe2000bf64070 */
[----:B------:R-:W-:Y:S01]  /*0b10*/  MOV R32, RZ ;  /* 0x000000ff00207202 */ /* 0x000fe20000000f00 */
[----:B------:R-:W-:Y:S01]  /*0b20*/  UISETP.LT.U32.AND UP2, UPT, UR12, 0x1, UPT ;  /* 0x000000010c00788c */ /* 0x000fe2000bf41070 */
[----:B------:R-:W-:Y:S01]  /*0b30*/  MOV R35, RZ ;  /* 0x000000ff00237202 */ /* 0x000fe20000000f00 */
[----:B------:R-:W-:Y:S02]  /*0b40*/  UMOV UR4, URZ ;  /* 0x000000ff00047c82 */ /* 0x000fe40008000000 */
[----:B------:R-:W-:-:S04]  /*0b50*/  USEL UR5, UR12, 0x1, !UP2 ;  /* 0x000000010c057887 */ /* 0x000fc8000d000000 */
[----:B------:R-:W-:-:S04]  /*0b60*/  ULOP3.LUT UR16, UR5, 0x3, URZ, 0xc0, !UPT ;  /* 0x0000000305107892 */ /* 0x000fc8000f8ec0ff */
[----:B------:R-:W-:Y:S01]  /*0b70*/  UISETP.NE.AND UP2, UPT, UR16, URZ, UPT ;  /* 0x000000ff1000728c */ /* 0x000fe2000bf45270 */
[----:B------:R-:W-:Y:S10]  /*0b80*/  BRA.U UP3, `(.L_x_7) ;  /* 0x0000000103a07547 */ /* 0x000ff4000b800000 */
[----:B------:R-:W-:Y:S01]  /*0b90*/  HFMA2 R35, -RZ, RZ, 0, 0 ;  /* 0x00000000ff237431 */ /* 0x000fe200000001ff */
[----:B------:R-:W-:Y:S02]  /*0ba0*/  CS2R R32, SRZ ;  /* 0x0000000000207805 */ /* 0x000fe4000001ff00 */
[----:B------:R-:W-:Y:S01]  /*0bb0*/  MOV R30, RZ ;  /* 0x000000ff001e7202 */ /* 0x000fe20000000f00 */
[----:B------:R-:W-:-:S03]  /*0bc0*/  ULOP3.LUT UR4, UR5, 0x1ffc, URZ, 0xc0, !UPT ;  /* 0x00001ffc05047892 */ /* 0x000fc6000f8ec0ff */
[----:B------:R-:W-:-:S09]  /*0bd0*/  UMOV UR5, URZ ;  /* 0x000000ff00057c82 */ /* 0x000fd20008000000 */
.L_x_8:
[----:B------:R-:W1:Y:S01]  /*0be0*/  LDC.64 R20, c[0x0][0x390] ;  /* 0x0000e400ff147b82 */ /* 0x000e620000000a00 */
[----:B0-----:R-:W-:Y:S01]  /*0bf0*/  IADD3 R9, PT, PT, R25, UR5, RZ ;  /* 0x0000000519097c10 */ /* 0x001fe2000fffe0ff */
[----:B------:R-:W-:-:S03]  /*0c00*/  ULEA UR9, UR5, UR6, 0x1 ;  /* 0x0000000605097291 */ /* 0x000fc6000f8e08ff */
[----:B------:R-:W-:-:S04]  /*0c10*/  LEA R15, R9, R34, 0x7 ;  /* 0x00000022090f7211 */ /* 0x000fc800078e38ff */
[C---:B------:R-:W-:Y:S02]  /*0c20*/  IADD3 R13, PT, PT, R15.reuse, 0x80, RZ ;  /* 0x000000800f0d7810 */ /* 0x040fe40007ffe0ff */
[C---:B------:R-:W-:Y:S01]  /*0c30*/  IADD3 R17, PT, PT, R15.reuse, 0x100, RZ ;  /* 0x000001000f117810 */ /* 0x040fe20007ffe0ff */
[----:B------:R-:W2:Y:S01]  /*0c40*/  LDL.64 R28, [UR9] ;  /* 0x00000009ff1c7983 */ /* 0x000ea20008100a00 */
[C---:B------:R-:W-:Y:S01]  /*0c50*/  IADD3 R19, PT, PT, R15.reuse, 0x180, RZ ;  /* 0x000001800f137810 */ /* 0x040fe20007ffe0ff */
[----:B-1----:R-:W-:-:S04]  /*0c60*/  IMAD.WIDE.U32 R8, R15, 0x2, R20 ;  /* 0x000000020f087825 */ /* 0x002fc800078e0014 */
[--C-:B------:R-:W-:Y:S02]  /*0c70*/  IMAD.WIDE.U32 R12, R13, 0x2, R20.reuse ;  /* 0x000000020d0c7825 */ /* 0x100fe400078e0014 */
[----:B------:R-:W2:Y:S02]  /*0c80*/  LDG.E.128 R8, desc[UR10][R8.64] ;  /* 0x0000000a08087981 */ /* 0x000ea4000c1e1d00 */
[--C-:B------:R-:W-:Y:S02]  /*0c90*/  IMAD.WIDE.U32 R16, R17, 0x2, R20.reuse ;  /* 0x0000000211107825 */ /* 0x100fe400078e0014 */
[----:B------:R-:W3:Y:S02]  /*0ca0*/  LDG.E.128 R12, desc[UR10][R12.64] ;  /* 0x0000000a0c0c7981 */ /* 0x000ee4000c1e1d00 */
[----:B------:R-:W-:Y:S02]  /*0cb0*/  IMAD.WIDE.U32 R20, R19, 0x2, R20 ;  /* 0x0000000213147825 */ /* 0x000fe400078e0014 */
[----:B------:R-:W4:Y:S04]  /*0cc0*/  LDG.E.128 R16, desc[UR10][R16.64] ;  /* 0x0000000a10107981 */ /* 0x000f28000c1e1d00 */
[----:B------:R-:W5:Y:S01]  /*0cd0*/  LDG.E.128 R20, desc[UR10][R20.64] ;  /* 0x0000000a14147981 */ /* 0x000f62000c1e1d00 */
[----:B------:R-:W-:-:S04]  /*0ce0*/  UIADD3 UR5, UPT, UPT, UR5, 0x4, URZ ;  /* 0x0000000405057890 */ /* 0x000fc8000fffe0ff */
[----:B------:R-:W-:Y:S01]  /*0cf0*/  UISETP.NE.AND UP3, UPT, UR5, UR4, UPT ;  /* 0x000000040500728c */ /* 0x000fe2000bf65270 */
[C---:B--2---:R-:W-:Y:S02]  /*0d00*/  HFMA2 R11, R28.reuse.H0_H0, R11, R32 ;  /* 0x0000000b1c0b7231 */ /* 0x044fe40000000820 */
[C---:B------:R-:W-:Y:S02]  /*0d10*/  HFMA2 R10, R28.reuse.H0_H0, R10, R33 ;  /* 0x0000000a1c0a7231 */ /* 0x040fe40000000821 */
[C---:B------:R-:W-:Y:S02]  /*0d20*/  HFMA2 R9, R28.reuse.H0_H0, R9, R30 ;  /* 0x000000091c097231 */ /* 0x040fe4000000081e */
[C---:B------:R-:W-:Y:S02]  /*0d30*/  HFMA2 R35, R28.reuse.H0_H0, R8, R35 ;  /* 0x000000081c237231 */ /* 0x040fe40000000823 */
[C---:B---3--:R-:W-:Y:S02]  /*0d40*/  HFMA2 R11, R28.reuse.H1_H1, R15, R11 ;  /* 0x0000000f1c0b7231 */ /* 0x048fe40000000c0b */
[----:B------:R-:W-:-:S02]  /*0d50*/  HFMA2 R10, R28.H1_H1, R14, R10 ;  /* 0x0000000e1c0a7231 */ /* 0x000fc40000000c0a */
[C---:B------:R-:W-:Y:S02]  /*0d60*/  HFMA2 R9, R28.reuse.H1_H1, R13, R9 ;  /* 0x0000000d1c097231 */ /* 0x040fe40000000c09 */
[----:B------:R-:W-:Y:S02]  /*0d70*/  HFMA2 R8, R28.H1_H1, R12, R35 ;  /* 0x0000000c1c087231 */ /* 0x000fe40000000c23 */
[C---:B----4-:R-:W-:Y:S02]  /*0d80*/  HFMA2 R32, R29.reuse.H0_H0, R19, R11 ;  /* 0x000000131d207231 */ /* 0x050fe4000000080b */
[C---:B------:R-:W-:Y:S02]  /*0d90*/  HFMA2 R11, R29.reuse.H0_H0, R18, R10 ;  /* 0x000000121d0b7231 */ /* 0x040fe4000000080a */
[C---:B------:R-:W-:Y:S02]  /*0da0*/  HFMA2 R9, R29.reuse.H0_H0, R17, R9 ;  /* 0x000000111d097231 */ /* 0x040fe40000000809 */
[----:B------:R-:W-:-:S02]  /*0db0*/  HFMA2 R10, R29.H0_H0, R16, R8 ;  /* 0x000000101d0a7231 */ /* 0x000fc40000000808 */
[C---:B-----5:R-:W-:Y:S02]  /*0dc0*/  HFMA2 R32, R29.reuse.H1_H1, R23, R32 ;  /* 0x000000171d207231 */ /* 0x060fe40000000c20 */
[C---:B------:R-:W-:Y:S02]  /*0dd0*/  HFMA2 R33, R29.reuse.H1_H1, R22, R11 ;  /* 0x000000161d217231 */ /* 0x040fe40000000c0b */
[C---:B------:R-:W-:Y:S02]  /*0de0*/  HFMA2 R30, R29.reuse.H1_H1, R21, R9 ;  /* 0x000000151d1e7231 */ /* 0x040fe40000000c09 */
[----:B------:R-:W-:Y:S01]  /*0df0*/  HFMA2 R35, R29.H1_H1, R20, R10 ;  /* 0x000000141d237231 */ /* 0x000fe20000000c0a */
[----:B------:R-:W-:Y:S06]  /*0e00*/  BRA.U UP3, `(.L_x_8) ;  /* 0xfffffffd03747547 */ /* 0x000fec000b83ffff */
.L_x_7:
[----:B------:R-:W-:Y:S05]  /*0e10*/  BRA.U !UP2, `(.L_x_6) ;  /* 0x000000010a9c7547 */ /* 0x000fea000b800000 */
[----:B------:R-:W1:Y:S01]  /*0e20*/  LDC.64 R12, c[0x0][0x390] ;  /* 0x0000e400ff0c7b82 */ /* 0x000e620000000a00 */
[----:B0-----:R-:W-:Y:S01]  /*0e30*/  IADD3 R9, PT, PT, R25, UR4, RZ ;  /* 0x0000000419097c10 */ /* 0x001fe2000fffe0ff */
[----:B------:R-:W-:-:S03]  /*0e40*/  ULEA UR4, UR4, UR6, 0x1 ;  /* 0x0000000604047291 */ /* 0x000fc6000f8e08ff */
[----:B------:R-:W-:-:S06]  /*0e50*/  LEA R15, R9, R34, 0x7 ;  /* 0x00000022090f7211 */ /* 0x000fcc00078e38ff */
[----:B------:R-:W2:Y:S01]  /*0e60*/  LDL.U16 R14, [UR4] ;  /* 0x00000004ff0e7983 */ /* 0x000ea20008100400 */
[----:B-1----:R-:W-:-:S06]  /*0e70*/  IMAD.WIDE.U32 R8, R15, 0x2, R12 ;  /* 0x000000020f087825 */ /* 0x002fcc00078e000c */
[----:B------:R-:W2:Y:S01]  /*0e80*/  LDG.E.128 R8, desc[UR10][R8.64] ;  /* 0x0000000a08087981 */ /* 0x000ea2000c1e1d00 */
[----:B------:R-:W-:Y:S01]  /*0e90*/  UISETP.NE.AND UP2, UPT, UR16, 0x1, UPT ;  /* 0x000000011000788c */ /* 0x000fe2000bf45270 */
[C---:B--2---:R-:W-:Y:S02]  /*0ea0*/  HFMA2 R32, R14.reuse.H0_H0, R11, R32 ;  /* 0x0000000b0e207231 */ /* 0x044fe40000000820 */
[C---:B------:R-:W-:Y:S02]  /*0eb0*/  HFMA2 R35, R14.reuse.H0_H0, R8, R35 ;  /* 0x000000080e237231 */ /* 0x040fe40000000823 */
[C---:B------:R-:W-:Y:S02]  /*0ec0*/  HFMA2 R30, R14.reuse.H0_H0, R9, R30 ;  /* 0x000000090e1e7231 */ /* 0x040fe4000000081e */
[----:B------:R-:W-:Y:S02]  /*0ed0*/  HFMA2 R33, R14.H0_H0, R10, R33 ;  /* 0x0000000a0e217231 */ /* 0x000fe40000000821 */
[----:B------:R-:W-:Y:S05]  /*0ee0*/  BRA.U !UP2, `(.L_x_6) ;  /* 0x000000010a687547 */ /* 0x000fea000b800000 */
[----:B------:R-:W-:Y:S01]  /*0ef0*/  UISETP.NE.AND UP2, UPT, UR16, 0x2, UPT ;  /* 0x000000021000788c */ /* 0x000fe2000bf45270 */
[----:B------:R-:W-:Y:S01]  /*0f00*/  IADD3 R9, PT, PT, R15, 0x80, RZ ;  /* 0x000000800f097810 */ /* 0x000fe20007ffe0ff */
[----:B------:R-:W2:Y:S04]  /*0f10*/  LDL.U16 R17, [UR4+0x2] ;  /* 0x00000204ff117983 */ /* 0x000ea80008100400 */
[----:B------:R-:W-:Y:S01]  /*0f20*/  PLOP3.LUT P0, PT, PT, PT, UP2, 0x80, 0x8 ;  /* 0x000000000008781c */ /* 0x000fe20003f0f028 */
[----:B------:R-:W-:-:S12]  /*0f30*/  IMAD.WIDE.U32 R8, R9, 0x2, R12 ;  /* 0x0000000209087825 */ /* 0x000fd800078e000c */
[----:B------:R-:W-:Y:S01]  /*0f40*/  @P0 IADD3 R11, PT, PT, R15, 0x100, RZ ;  /* 0x000001000f0b0810 */ /* 0x000fe20007ffe0ff */
[----:B------:R-:W3:Y:S04]  /*0f50*/  @P0 LDL.U16 R16, [UR4+0x4] ;  /* 0x00000404ff100983 */ /* 0x000ee80008100400 */
[----:B------:R-:W-:Y:S02]  /*0f60*/  @P0 IMAD.WIDE.U32 R12, R11, 0x2, R12 ;  /* 0x000000020b0c0825 */ /* 0x000fe400078e000c */
[----:B------:R-:W2:Y:S04]  /*0f70*/  LDG.E.128 R8, desc[UR10][R8.64] ;  /* 0x0000000a08087981 */ /* 0x000ea8000c1e1d00 */
[----:B------:R-:W3:Y:S01]  /*0f80*/  @P0 LDG.E.128 R12, desc[UR10][R12.64] ;  /* 0x0000000a0c0c0981 */ /* 0x000ee2000c1e1d00 */
[----:B--2---:R-:W-:-:S02]  /*0f90*/  HFMA2 R35, R17.H0_H0, R8, R35 ;  /* 0x0000000811237231 */ /* 0x004fc40000000823 */
[C---:B------:R-:W-:Y:S02]  /*0fa0*/  HFMA2 R32, R17.reuse.H0_H0, R11, R32 ;  /* 0x0000000b11207231 */ /* 0x040fe40000000820 */
[C---:B------:R-:W-:Y:S02]  /*0fb0*/  HFMA2 R30, R17.reuse.H0_H0, R9, R30 ;  /* 0x00000009111e7231 */ /* 0x040fe4000000081e */
[----:B------:R-:W-:Y:S02]  /*0fc0*/  HFMA2 R33, R17.H0_H0, R10, R33 ;  /* 0x0000000a11217231 */ /* 0x000fe40000000821 */
[CCC-:B---3--:R-:W-:Y:S02]  /*0fd0*/  @P0 HFMA2 R8, R16.reuse.H0_H0, R12.reuse.H0_H0, R35.reuse.H0_H0 ;  /* 0x2000000c10080231 */ /* 0x1c8fe40000040823 */
[C---:B------:R-:W-:Y:S02]  /*0fe0*/  @P0 HFMA2 R9, R16.reuse.H0_H0, R12.H1_H1, R35.H1_H1 ;  /* 0x3000000c10090231 */ /* 0x040fe40000060823 */
[----:B------:R-:W-:-:S02]  /*0ff0*/  @P0 HFMA2 R10, R16.H0_H0, R13.H0_H0, R30.H0_H0 ;  /* 0x2000000d100a0231 */ /* 0x000fc4000004081e */
[CCC-:B------:R-:W-:Y:S02]  /*1000*/  @P0 HFMA2 R11, R16.reuse.H0_H0, R14.reuse.H0_H0, R33.reuse.H0_H0 ;  /* 0x2000000e100b0231 */ /* 0x1c0fe40000040821 */
[C---:B------:R-:W-:Y:S02]  /*1010*/  @P0 HFMA2 R12, R16.reuse.H0_H0, R15.H0_H0, R32.H0_H0 ;  /* 0x2000000f100c0231 */ /* 0x040fe40000040820 */
[C---:B------:R-:W-:Y:S02]  /*1020*/  @P0 HFMA2 R13, R16.reuse.H0_H0, R13.H1_H1, R30.H1_H1 ;  /* 0x3000000d100d0231 */ /* 0x040fe4000006081e */
[C---:B------:R-:W-:Y:S02]  /*1030*/  @P0 HFMA2 R14, R16.reuse.H0_H0, R14.H1_H1, R33.H1_H1 ;  /* 0x3000000e100e0231 */ /* 0x040fe40000060821 */
[----:B------:R-:W-:Y:S01]  /*1040*/  @P0 HFMA2 R15, R16.H0_H0, R15.H1_H1, R32.H1_H1 ;  /* 0x3000000f100f0231 */ /* 0x000fe20000060820 */
[----:B------:R-:W-:Y:S02]  /*1050*/  @P0 PRMT R35, R8, 0x5410, R9 ;  /* 0x0000541008230816 */ /* 0x000fe40000000009 */
[----:B------:R-:W-:-:S02]  /*1060*/  @P0 PRMT R30, R10, 0x5410, R13 ;  /* 0x000054100a1e0816 */ /* 0x000fc4000000000d */
[----:B------:R-:W-:Y:S02]  /*1070*/  @P0 PRMT R33, R11, 0x5410, R14 ;  /* 0x000054100b210816 */ /* 0x000fe4000000000e */
[----:B------:R-:W-:-:S07]  /*1080*/  @P0 PRMT R32, R12, 0x5410, R15 ;  /* 0x000054100c200816 */ /* 0x000fce000000000f */
.L_x_6:
[----:B0-----:R-:W0:Y:S01]  /*1090*/  SHFL.DOWN PT, R9, R30, 0x10, 0x1f ;  /* 0x0a001f001e097f89 */ /* 0x001e2200000e0000 */
[----:B------:R-:W-:Y:S02]  /*10a0*/  R2UR UR4, R4 ;  /* 0x00000000040472ca */ /* 0x000fe400000e0000 */
[----:B------:R-:W-:Y:S01]  /*10b0*/  R2UR UR9, R3 ;  /* 0x00000000030972ca */ /* 0x000fe200000e0000 */
[----:B------:R-:W1:Y:S01]  /*10c0*/  SHFL.DOWN PT, R11, R32, 0x10, 0x1f ;  /* 0x0a001f00200b7f89 */ /* 0x000e6200000e0000 */
[C---:B------:R-:W-:Y:S02]  /*10d0*/  ISETP.GT.U32.AND P1, PT, R2.reuse, 0xf, PT ;  /* 0x0000000f0200780c */ /* 0x040fe40003f24070 */
[----:B------:R-:W-:Y:S01]  /*10e0*/  ISETP.NE.AND P2, PT, R2, RZ, PT ;  /* 0x000000ff0200720c */ /* 0x000fe20003f45270 */
[----:B------:R-:W2:Y:S04]  /*10f0*/  SHFL.DOWN PT, R8, R35, 0x10, 0x1f ;  /* 0x0a001f0023087f89 */ /* 0x000ea800000e0000 */
[----:B------:R-:W3:Y:S02]  /*1100*/  SHFL.DOWN PT, R10, R33, 0x10, 0x1f ;  /* 0x0a001f00210a7f89 */ /* 0x000ee400000e0000 */
[----:B------:R-:W-:-:S04]  /*1110*/  UIADD3 UR4, UPT, UPT, UR4, 0x2000, URZ ;  /* 0x0000200004047890 */ /* 0x000fc8000fffe0ff */
[----:B------:R-:W-:Y:S01]  /*1120*/  ULEA UR9, UR9, UR4, 0x18 ;  /* 0x0000000409097291 */ /* 0x000fe2000f8ec0ff */
[----:B0-----:R-:W-:-:S05]  /*1130*/  HFMA2 R9, R30, 1, 1, R9 ;  /* 0x3c003c001e097831 */ /* 0x001fca0000000009 */
[----:B------:R-:W-:Y:S01]  /*1140*/  LEA R30, R2, UR9, 0x4 ;  /* 0x00000009021e7c11 */ /* 0x000fe2000f8e20ff */
[----:B-1----:R-:W-:Y:S01]  /*1150*/  HFMA2 R11, R32, 1, 1, R11 ;  /* 0x3c003c00200b7831 */ /* 0x002fe2000000000b */
[----:B------:R-:W0:Y:S01]  /*1160*/  SHFL.DOWN PT, R12, R9, 0x8, 0x1f ;  /* 0x09001f00090c7f89 */ /* 0x000e2200000e0000 */
[----:B--2---:R-:W-:Y:S01]  /*1170*/  HADD2 R8, R35, R8 ;  /* 0x0000000823087230 */ /* 0x004fe20000000000 */
[----:B------:R-:W-:Y:S02]  /*1180*/  CS2R R34, SRZ ;  /* 0x0000000000227805 */ /* 0x000fe4000001ff00 */
[----:B------:R-:W1:Y:S01]  /*1190*/  SHFL.DOWN PT, R14, R11, 0x8, 0x1f ;  /* 0x09001f000b0e7f89 */ /* 0x000e6200000e0000 */
[----:B---3--:R-:W-:Y:S01]  /*11a0*/  HADD2 R10, R33, R10 ;  /* 0x0000000a210a7230 */ /* 0x008fe20000000000 */
[----:B------:R-:W-:Y:S02]  /*11b0*/  CS2R R32, SRZ ;  /* 0x0000000000207805 */ /* 0x000fe4000001ff00 */
[----:B------:R-:W2:Y:S04]  /*11c0*/  SHFL.DOWN PT, R13, R8, 0x8, 0x1f ;  /* 0x09001f00080d7f89 */ /* 0x000ea800000e0000 */
[----:B------:R-:W3:Y:S01]  /*11d0*/  SHFL.DOWN PT, R15, R10, 0x8, 0x1f ;  /* 0x09001f000a0f7f89 */ /* 0x000ee200000e0000 */
[----:B0-----:R-:W-:-:S02]  /*11e0*/  HFMA2 R12, R9, 1, 1, R12 ;  /* 0x3c003c00090c7831 */ /* 0x001fc4000000000c */
[----:B-1----:R-:W-:-:S03]  /*11f0*/  HFMA2 R14, R11, 1, 1, R14 ;  /* 0x3c003c000b0e7831 */ /* 0x002fc6000000000e */
[----:B------:R-:W0:Y:S01]  /*1200*/  SHFL.DOWN PT, R9, R12, 0x4, 0x1f ;  /* 0x08801f000c097f89 */ /* 0x000e2200000e0000 */
[----:B--2---:R-:W-:-:S03]  /*1210*/  HADD2 R13, R8, R13 ;  /* 0x0000000d080d7230 */ /* 0x004fc60000000000 */
[----:B------:R-:W1:Y:S01]  /*1220*/  SHFL.DOWN PT, R11, R14, 0x4, 0x1f ;  /* 0x08801f000e0b7f89 */ /* 0x000e6200000e0000 */
[----:B---3--:R-:W-:-:S03]  /*1230*/  HADD2 R15, R10, R15 ;  /* 0x0000000f0a0f7230 */ /* 0x008fc60000000000 */
[----:B------:R-:W2:Y:S04]  /*1240*/  SHFL.DOWN PT, R8, R13, 0x4, 0x1f ;  /* 0x08801f000d087f89 */ /* 0x000ea800000e0000 */
[----:B------:R-:W3:Y:S01]  /*1250*/  SHFL.DOWN PT, R10, R15, 0x4, 0x1f ;  /* 0x08801f000f0a7f89 */ /* 0x000ee200000e0000 */
[----:B0-----:R-:W-:Y:S02]  /*1260*/  HFMA2 R9, R12, 1, 1, R9 ;  /* 0x3c003c000c097831 */ /* 0x001fe40000000009 */
        /* <DEDUP_REMOVED lines=10> */
[----:B--2---:R-:W-:Y:S01]  /*1310*/  HADD2 R13, R8, R13 ;  /* 0x0000000d080d7230 */ /* 0x004fe20000000000 */
[----:B------:R-:W-:Y:S02]  /*1320*/  LOP3.LUT R8, R2, 0x1f, RZ, 0xc0, !PT ;  /* 0x0000001f02087812 */ /* 0x000fe400078ec0ff */
[----:B------:R-:W1:Y:S01]  /*1330*/  SHFL.DOWN PT, R11, R16, 0x1, 0x1f ;  /* 0x08201f00100b7f89 */ /* 0x000e6200000e0000 */
[----:B---3--:R-:W-:Y:S01]  /*1340*/  HADD2 R15, R10, R15 ;  /* 0x0000000f0a0f7230 */ /* 0x008fe20000000000 */
[----:B------:R-:W-:Y:S02]  /*1350*/  ISETP.NE.AND P0, PT, R8, RZ, PT ;  /* 0x000000ff0800720c */ /* 0x000fe40003f05270 */
[----:B------:R-:W2:Y:S04]  /*1360*/  SHFL.DOWN PT, R12, R13, 0x1, 0x1f ;  /* 0x08201f000d0c7f89 */ /* 0x000ea800000e0000 */
[----:B------:R-:W3:Y:S01]  /*1370*/  SHFL.DOWN PT, R10, R15, 0x1, 0x1f ;  /* 0x08201f000f0a7f89 */ /* 0x000ee200000e0000 */
[----:B0-----:R-:W-:-:S02]  /*1380*/  HFMA2 R9, R14, 1, 1, R9 ;  /* 0x3c003c000e097831 */ /* 0x001fc40000000009 */
[----:B-1----:R-:W-:Y:S02]  /*1390*/  HFMA2 R11, R16, 1, 1, R11 ;  /* 0x3c003c00100b7831 */ /* 0x002fe4000000000b */
[----:B--2---:R-:W-:Y:S01]  /*13a0*/  HADD2 R8, R13, R12 ;  /* 0x0000000c0d087230 */ /* 0x004fe20000000000 */
[----:B------:R-:W-:Y:S01]  /*13b0*/  SHF.R.U32.HI R12, RZ, 0x1, R2 ;  /* 0x00000001ff0c7819 */ /* 0x000fe20000011602 */
[----:B---3--:R-:W-:-:S03]  /*13c0*/  HADD2 R10, R15, R10 ;  /* 0x0000000a0f0a7230 */ /* 0x008fc60000000000 */
[----:B------:R-:W-:-:S05]  /*13d0*/  LOP3.LUT R12, R12, 0x7ffffff0, RZ, 0xc0, !PT ;  /* 0x7ffffff00c0c7812 */ /* 0x000fca00078ec0ff */
[----:B------:R-:W-:Y:S01]  /*13e0*/  @!P0 STS.128 [R12+UR9], R8 ;  /* 0x000000080c008988 */ /* 0x000fe20008000c09 */
[----:B------:R-:W-:Y:S06]  /*13f0*/  BAR.SYNC.DEFER_BLOCKING 0x0 ;  /* 0x0000000000007b1d */ /* 0x000fec0000010000 */
[----:B------:R-:W0:Y:S04]  /*1400*/  @!P1 LDS.128 R8, [R30] ;  /* 0x000000001e089984 */ /* 0x000e280000000c00 */
[----:B0-----:R-:W0:Y:S04]  /*1410*/  SHFL.DOWN PT, R14, R9, 0x8, 0x1f ;  /* 0x09001f00090e7f89 */ /* 0x001e2800000e0000 */
[----:B------:R-:W1:Y:S04]  /*1420*/  SHFL.DOWN PT, R16, R11, 0x8, 0x1f ;  /* 0x09001f000b107f89 */ /* 0x000e6800000e0000 */
        /* <DEDUP_REMOVED lines=12> */
[----:B------:R-:W-:Y:S01]  /*14f0*/  SHFL.DOWN PT, R14, R9, 0x2, 0x1f ;  /* 0x08401f00090e7f89 */ /* 0x000fe200000e0000 */
[----:B--2---:R-:W-:-:S03]  /*1500*/  HADD2 R8, R13, R8 ;  /* 0x000000080d087230 */ /* 0x004fc60000000000 */
[----:B------:R-:W-:Y:S01]  /*1510*/  SHFL.DOWN PT, R16, R11, 0x2, 0x1f ;  /* 0x08401f000b107f89 */ /* 0x000fe200000e0000 */
[----:B---3--:R-:W-:-:S03]  /*1520*/  HADD2 R10, R15, R10 ;  /* 0x0000000a0f0a7230 */ /* 0x008fc60000000000 */
[----:B------:R-:W0:Y:S04]  /*1530*/  SHFL.DOWN PT, R13, R8, 0x2, 0x1f ;  /* 0x08401f00080d7f89 */ /* 0x000e2800000e0000 */
[----:B------:R-:W1:Y:S01]  /*1540*/  SHFL.DOWN PT, R15, R10, 0x2, 0x1f ;  /* 0x08401f000a0f7f89 */ /* 0x000e6200000e0000 */
[----:B0-----:R-:W-:Y:S02]  /*1550*/  HADD2 R12, R8, R13 ;  /* 0x0000000d080c7230 */ /* 0x001fe40000000000 */
[----:B------:R-:W-:Y:S02]  /*1560*/  HFMA2 R13, R9, 1, 1, R14 ;  /* 0x3c003c00090d7831 */ /* 0x000fe4000000000e */
[----:B-1----:R-:W-:Y:S02]  /*1570*/  HADD2 R14, R10, R15 ;  /* 0x0000000f0a0e7230 */ /* 0x002fe40000000000 */
[----:B------:R-:W-:Y:S01]  /*1580*/  HFMA2 R15, R11, 1, 1, R16 ;  /* 0x3c003c000b0f7831 */ /* 0x000fe20000000010 */
[----:B------:R-:W0:Y:S04]  /*1590*/  SHFL.DOWN PT, R9, R12, 0x1, 0x1f ;  /* 0x08201f000c097f89 */ /* 0x000e2800000e0000 */
[----:B------:R-:W1:Y:S04]  /*15a0*/  SHFL.DOWN PT, R8, R13, 0x1, 0x1f ;  /* 0x08201f000d087f89 */ /* 0x000e6800000e0000 */
[----:B------:R-:W2:Y:S04]  /*15b0*/  SHFL.DOWN PT, R10, R15, 0x1, 0x1f ;  /* 0x08201f000f0a7f89 */ /* 0x000ea800000e0000 */
[----:B------:R-:W3:Y:S01]  /*15c0*/  SHFL.DOWN PT, R11, R14, 0x1, 0x1f ;  /* 0x08201f000e0b7f89 */ /* 0x000ee200000e0000 */
[----:B0-----:R-:W-:-:S02]  /*15d0*/  HADD2 R12, R12, R9 ;  /* 0x000000090c0c7230 */ /* 0x001fc40000000000 */
[----:B-1----:R-:W-:Y:S02]  /*15e0*/  HFMA2 R13, R13, 1, 1, R8 ;  /* 0x3c003c000d0d7831 */ /* 0x002fe40000000008 */
[----:B--2---:R-:W-:Y:S02]  /*15f0*/  HFMA2 R15, R15, 1, 1, R10 ;  /* 0x3c003c000f0f7831 */ /* 0x004fe4000000000a */
[----:B---3--:R-:W-:-:S05]  /*1600*/  HADD2 R14, R14, R11 ;  /* 0x0000000b0e0e7230 */ /* 0x008fca0000000000 */
[----:B------:R-:W-:Y:S04]  /*1610*/  @!P2 STS.128 [UR7+0x2100], R12 ;  /* 0x0021000cff00a988 */ /* 0x000fe80008000c07 */
[----:B------:R-:W0:Y:S04]  /*1620*/  LDS.128 R8, [R31] ;  /* 0x000000001f087984 */ /* 0x000e280000000c00 */
[----:B0-----:R0:W-:Y:S01]  /*1630*/  STL.128 [R1], R8 ;  /* 0x0000000801007387 */ /* 0x0011e20000100c00 */
[----:B------:R-:W-:Y:S05]  /*1640*/  BRA.U UP0, `(.L_x_9) ;  /* 0x00000005006c7547 */ /* 0x000fea000b800000 */
[----:B------:R-:W-:Y:S01]  /*1650*/  UISETP.GT.U32.AND UP3, UPT, UR8, 0x400, UPT ;  /* 0x000004000800788c */ /* 0x000fe2000bf64070 */
[----:B------:R-:W-:Y:S01]  /*1660*/  CS2R R34, SRZ ;  /* 0x0000000000227805 */ /* 0x000fe2000001ff00 */
[----:B------:R-:W-:Y:S01]  /*1670*/  UISETP.LT.U32.AND UP2, UPT, UR12, 0x1, UPT ;  /* 0x000000010c00788c */ /* 0x000fe2000bf41070 */
[----:B------:R-:W-:-:S03]  /*1680*/  UMOV UR4, URZ ;  /* 0x000000ff00047c82 */ /* 0x000fc60008000000 */
[----:B------:R-:W-:-:S04]  /*1690*/  USEL UR5, UR12, 0x1, !UP2 ;  /* 0x000000010c057887 */ /* 0x000fc8000d000000 */
[----:B------:R-:W-:-:S04]  /*16a0*/  ULOP3.LUT UR16, UR5, 0x3, URZ, 0xc0, !UPT ;  /* 0x0000000305107892 */ /* 0x000fc8000f8ec0ff */
[----:B------:R-:W-:Y:S01]  /*16b0*/  UISETP.NE.AND UP2, UPT, UR16, URZ, UPT ;  /* 0x000000ff1000728c */ /* 0x000fe2000bf45270 */
[----:B------:R-:W-:Y:S10]  /*16c0*/  BRA.U UP3, `(.L_x_10) ;  /* 0x0000000103a47547 */ /* 0x000ff4000b800000 */
[----:B------:R-:W-:Y:S02]  /*16d0*/  CS2R R34, SRZ ;  /* 0x0000000000227805 */ /* 0x000fe4000001ff00 */
[----:B------:R-:W-:Y:S01]  /*16e0*/  CS2R R32, SRZ ;  /* 0x0000000000207805 */ /* 0x000fe2000001ff00 */
[----:B------:R-:W-:-:S03]  /*16f0*/  ULOP3.LUT UR4, UR5, 0x1ffc, URZ, 0xc0, !UPT ;  /* 0x00001ffc05047892 */ /* 0x000fc6000f8ec0ff */
[----:B------:R-:W-:-:S09]  /*1700*/  UMOV UR5, URZ ;  /* 0x000000ff00057c82 */ /* 0x000fd20008000000 */
.L_x_11:
[----:B------:R-:W1:Y:S01]  /*1710*/  LDC.64 R20, c[0x0][0x390] ;  /* 0x0000e400ff147b82 */ /* 0x000e620000000a00 */
[----:B0-----:R-:W-:Y:S01]  /*1720*/  LEA R9, R5, R26, 0x13 ;  /* 0x0000001a05097211 */ /* 0x001fe200078e98ff */
[----:B------:R-:W-:Y:S02]  /*1730*/  ULEA UR8, UR5, UR6, 0x1 ;  /* 0x0000000605087291 */ /* 0x000fe4000f8e08ff */
[----:B------:R-:W-:Y:S02]  /*1740*/  IADD3 R8, PT, PT, R25, UR5, RZ ;  /* 0x0000000519087c10 */ /* 0x000fe4000fffe0ff */
[----:B------:R-:W-:-:S04]  /*1750*/  IADD3 R9, PT, PT, R9, 0x8, RZ ;  /* 0x0000000809097810 */ /* 0x000fc80007ffe0ff */
[----:B------:R-:W-:Y:S01]  /*1760*/  LEA R15, R8, R9, 0x7 ;  /* 0x00000009080f7211 */ /* 0x000fe200078e38ff */
[----:B------:R-:W2:Y:S03]  /*1770*/  LDL.64 R28, [UR8] ;  /* 0x00000008ff1c7983 */ /* 0x000ea60008100a00 */
[C---:B------:R-:W-:Y:S02]  /*1780*/  IADD3 R13, PT, PT, R15.reuse, 0x80, RZ ;  /* 0x000000800f0d7810 */ /* 0x040fe40007ffe0ff */
[C---:B------:R-:W-:Y:S01]  /*1790*/  IADD3 R17, PT, PT, R15.reuse, 0x100, RZ ;  /* 0x000001000f117810 */ /* 0x040fe20007ffe0ff */
[----:B-1----:R-:W-:-:S04]  /*17a0*/  IMAD.WIDE.U32 R8, R15, 0x2, R20 ;  /* 0x000000020f087825 */ /* 0x002fc800078e0014 */
[--C-:B------:R-:W-:Y:S02]  /*17b0*/  IMAD.WIDE.U32 R12, R13, 0x2, R20.reuse ;  /* 0x000000020d0c7825 */ /* 0x100fe400078e0014 */
[----:B------:R-:W2:Y:S01]  /*17c0*/  LDG.E.128 R8, desc[UR10][R8.64] ;  /* 0x0000000a08087981 */ /* 0x000ea2000c1e1d00 */
[----:B------:R-:W-:Y:S01]  /*17d0*/  IADD3 R19, PT, PT, R15, 0x180, RZ ;  /* 0x000001800f137810 */ /* 0x000fe20007ffe0ff */
        /* <DEDUP_REMOVED lines=24> */
.L_x_10:
[----:B------:R-:W-:Y:S05]  /*1960*/  BRA.U !UP2, `(.L_x_9) ;  /* 0x000000010aa47547 */ /* 0x000fea000b800000 */
[----:B------:R-:W1:Y:S01]  /*1970*/  LDC.64 R12, c[0x0][0x390] ;  /* 0x0000e400ff0c7b82 */ /* 0x000e620000000a00 */
[----:B0-----:R-:W-:Y:S02]  /*1980*/  LEA R9, R5, R26, 0x13 ;  /* 0x0000001a05097211 */ /* 0x001fe400078e98ff */
[----:B------:R-:W-:Y:S01]  /*1990*/  IADD3 R8, PT, PT, R25, UR4, RZ ;  /* 0x0000000419087c10 */ /* 0x000fe2000fffe0ff */
[----:B------:R-:W-:Y:S01]  /*19a0*/  ULEA UR4, UR4, UR6, 0x1 ;  /* 0x0000000604047291 */ /* 0x000fe2000f8e08ff */
[----:B------:R-:W-:-:S04]  /*19b0*/  IADD3 R9, PT, PT, R9, 0x8, RZ ;  /* 0x0000000809097810 */ /* 0x000fc80007ffe0ff */
[----:B------:R-:W-:-:S04]  /*19c0*/  LEA R15, R8, R9, 0x7 ;  /* 0x00000009080f7211 */ /* 0x000fc800078e38ff */
        /* <DEDUP_REMOVED lines=35> */
.L_x_9:
[----:B0-----:R-:W0:Y:S01]  /*1c00*/  SHFL.DOWN PT, R9, R32, 0x10, 0x1f ;  /* 0x0a001f0020097f89 */ /* 0x001e2200000e0000 */
[----:B------:R-:W-:-:S03]  /*1c10*/  MOV R31, RZ ;  /* 0x000000ff001f7202 */ /* 0x000fc60000000f00 */
[----:B------:R-:W1:Y:S04]  /*1c20*/  SHFL.DOWN PT, R11, R34, 0x10, 0x1f ;  /* 0x0a001f00220b7f89 */ /* 0x000e6800000e0000 */
[----:B------:R-:W2:Y:S04]  /*1c30*/  SHFL.DOWN PT, R8, R35, 0x10, 0x1f ;  /* 0x0a001f0023087f89 */ /* 0x000ea800000e0000 */
[----:B------:R-:W3:Y:S01]  /*1c40*/  SHFL.DOWN PT, R10, R33, 0x10, 0x1f ;  /* 0x0a001f00210a7f89 */ /* 0x000ee200000e0000 */
[----:B0-----:R-:W-:Y:S02]  /*1c50*/  HFMA2 R9, R32, 1, 1, R9 ;  /* 0x3c003c0020097831 */ /* 0x001fe40000000009 */
[----:B-1----:R-:W-:Y:S01]  /*1c60*/  HFMA2 R11, R34, 1, 1, R11 ;  /* 0x3c003c00220b7831 */ /* 0x002fe2000000000b */
[----:B------:R-:W-:-:S02]  /*1c70*/  MOV R34, RZ ;  /* 0x000000ff00227202 */ /* 0x000fc40000000f00 */
[----:B------:R-:W0:Y:S01]  /*1c80*/  SHFL.DOWN PT, R12, R9, 0x8, 0x1f ;  /* 0x09001f00090c7f89 */ /* 0x000e2200000e0000 */
[----:B--2---:R-:W-:-:S03]  /*1c90*/  HADD2 R8, R35, R8 ;  /* 0x0000000823087230 */ /* 0x004fc60000000000 */
[----:B------:R-:W1:Y:S01]  /*1ca0*/  SHFL.DOWN PT, R14, R11, 0x8, 0x1f ;  /* 0x09001f000b0e7f89 */ /* 0x000e6200000e0000 */
[----:B---3--:R-:W-:Y:S01]  /*1cb0*/  HADD2 R10, R33, R10 ;  /* 0x0000000a210a7230 */ /* 0x008fe20000000000 */
[----:B------:R-:W-:Y:S02]  /*1cc0*/  CS2R R32, SRZ ;  /* 0x0000000000207805 */ /* 0x000fe4000001ff00 */
        /* <DEDUP_REMOVED lines=51> */
[----:B-1----:R-:W-:Y:S02]  /*2000*/  HFMA2 R20, R19, 1, 1, R20 ;  /* 0x3c003c0013147831 */ /* 0x002fe40000000014 */
[----:B--2---:R-:W-:Y:S02]  /*2010*/  HADD2 R12, R14, R17 ;  /* 0x000000110e0c7230 */ /* 0x004fe40000000000 */
[----:B------:R-:W0:Y:S01]  /*2020*/  SHFL.DOWN PT, R14, R13, 0x1, 0x1f ;  /* 0x08201f000d0e7f89 */ /* 0x000e2200000e0000 */
[----:B---3--:R-:W-:Y:S01]  /*2030*/  HADD2 R21, R18, R21 ;  /* 0x0000001512157230 */ /* 0x008fe20000000000 */
[----:B------:R-:W-:-:S02]  /*2040*/  SHF.R.U32.HI R18, RZ, 0x1, R2 ;  /* 0x00000001ff127819 */ /* 0x000fc40000011602 */
[----:B------:R-:W1:Y:S02]  /*2050*/  SHFL.DOWN PT, R15, R12, 0x1, 0x1f ;  /* 0x08201f000c0f7f89 */ /* 0x000e6400000e0000 */
[----:B------:R-:W-:Y:S02]  /*2060*/  LOP3.LUT R22, R18, 0x7ffffff0, RZ, 0xc0, !PT ;  /* 0x7ffffff012167812 */ /* 0x000fe400078ec0ff */
[----:B------:R-:W2:Y:S04]  /*2070*/  SHFL.DOWN PT, R17, R20, 0x1, 0x1f ;  /* 0x08201f0014117f89 */ /* 0x000ea800000e0000 */
[----:B------:R-:W3:Y:S04]  /*2080*/  SHFL.DOWN PT, R16, R21, 0x1, 0x1f ;  /* 0x08201f0015107f89 */ /* 0x000ee800000e0000 */
[----:B------:R-:W-:Y:S01]  /*2090*/  @!P0 STS.128 [R22+UR9], R8 ;  /* 0x0000000816008988 */ /* 0x000fe20008000c09 */
[----:B0-----:R-:W-:-:S02]  /*20a0*/  HFMA2 R13, R13, 1, 1, R14 ;  /* 0x3c003c000d0d7831 */ /* 0x001fc4000000000e */
[----:B-1----:R-:W-:Y:S02]  /*20b0*/  HADD2 R12, R12, R15 ;  /* 0x0000000f0c0c7230 */ /* 0x002fe40000000000 */
[----:B--2---:R-:W-:Y:S02]  /*20c0*/  HFMA2 R15, R20, 1, 1, R17 ;  /* 0x3c003c00140f7831 */ /* 0x004fe40000000011 */
[----:B---3--:R-:W-:Y:S01]  /*20d0*/  HADD2 R14, R21, R16 ;  /* 0x00000010150e7230 */ /* 0x008fe20000000000 */
[----:B------:R-:W-:Y:S01]  /*20e0*/  BAR.SYNC.DEFER_BLOCKING 0x0 ;  /* 0x0000000000007b1d */ /* 0x000fe20000010000 */
[----:B------:R-:W-:-:S05]  /*20f0*/  LEA R16, R25, UR7, 0x1 ;  /* 0x0000000719107c11 */ /* 0x000fca000f8e08ff */
[----:B------:R-:W-:Y:S04]  /*2100*/  @!P2 STS.128 [UR7+0x2110], R12 ;  /* 0x0021100cff00a988 */ /* 0x000fe80008000c07 */
[----:B------:R-:W0:Y:S04]  /*2110*/  LDS.128 R16, [R16] ;  /* 0x0000000010107984 */ /* 0x000e280000000c00 */
[----:B0-----:R0:W-:Y:S01]  /*2120*/  STL.128 [R1], R16 ;  /* 0x0000001001007387 */ /* 0x0011e20000100c00 */
[----:B------:R-:W-:Y:S05]  /*2130*/  BRA.U UP0, `(.L_x_12) ;  /* 0x00000005007c7547 */ /* 0x000fea000b800000 */
[----:B------:R-:W-:Y:S01]  /*2140*/  UIMAD UR4, UR13, UR14, URZ ;  /* 0x0000000e0d0472a4 */ /* 0x000fe2000f8e02ff */
[----:B------:R-:W-:Y:S01]  /*2150*/  MOV R34, RZ ;  /* 0x000000ff00227202 */ /* 0x000fe20000000f00 */
[----:B------:R-:W-:Y:S01]  /*2160*/  UISETP.LT.U32.AND UP2, UPT, UR12, 0x1, UPT ;  /* 0x000000010c00788c */ /* 0x000fe2000bf41070 */
[----:B------:R-:W-:Y:S01]  /*2170*/  MOV R33, RZ ;  /* 0x000000ff00217202 */ /* 0x000fe20000000f00 */
[----:B------:R-:W-:Y:S02]  /*2180*/  UIMAD UR4, UR4, UR15, URZ ;  /* 0x0000000f040472a4 */ /* 0x000fe4000f8e02ff */
[----:B------:R-:W-:Y:S02]  /*2190*/  USEL UR5, UR12, 0x1, !UP2 ;  /* 0x000000010c057887 */ /* 0x000fe4000d000000 */
[----:B------:R-:W-:Y:S02]  /*21a0*/  UISETP.GT.U32.AND UP3, UPT, UR4, 0x400, UPT ;  /* 0x000004000400788c */ /* 0x000fe4000bf64070 */
[----:B------:R-:W-:Y:S01]  /*21b0*/  ULOP3.LUT UR16, UR5, 0x3, URZ, 0xc0, !UPT ;  /* 0x0000000305107892 */ /* 0x000fe2000f8ec0ff */
[----:B------:R-:W-:-:S03]  /*21c0*/  UMOV UR4, URZ ;  /* 0x000000ff00047c82 */ /* 0x000fc60008000000 */
[----:B------:R-:W-:-:S03]  /*21d0*/  UISETP.NE.AND UP2, UPT, UR16, URZ, UPT ;  /* 0x000000ff1000728c */ /* 0x000fc6000bf45270 */
[----:B------:R-:W-:Y:S08]  /*21e0*/  BRA.U UP3, `(.L_x_13) ;  /* 0x0000000103a87547 */ /* 0x000ff0000b800000 */
[----:B------:R-:W-:Y:S01]  /*21f0*/  HFMA2 R31, -RZ, RZ, 0, 0 ;  /* 0x00000000ff1f7431 */ /* 0x000fe200000001ff */
[----:B------:R-:W-:Y:S02]  /*2200*/  MOV R34, RZ ;  /* 0x000000ff00227202 */ /* 0x000fe40000000f00 */
[----:B------:R-:W-:Y:S01]  /*2210*/  CS2R R32, SRZ ;  /* 0x0000000000207805 */ /* 0x000fe2000001ff00 */
[----:B------:R-:W-:-:S03]  /*2220*/  ULOP3.LUT UR4, UR5, 0x1ffc, URZ, 0xc0, !UPT ;  /* 0x00001ffc05047892 */ /* 0x000fc6000f8ec0ff */
[----:B------:R-:W-:-:S09]  /*2230*/  UMOV UR5, URZ ;  /* 0x000000ff00057c82 */ /* 0x000fd20008000000 */
.L_x_14:
[----:B------:R-:W1:Y:S01]  /*2240*/  LDC.64 R20, c[0x0][0x390] ;  /* 0x0000e400ff147b82 */ /* 0x000e620000000a00 */
[----:B------:R-:W-:Y:S01]  /*2250*/  LEA R9, R5, R26, 0x13 ;  /* 0x0000001a05097211 */ /* 0x000fe200078e98ff */
[----:B------:R-:W-:Y:S02]  /*2260*/  ULEA UR8, UR5, UR6, 0x1 ;  /* 0x0000000605087291 */ /* 0x000fe4000f8e08ff */
[----:B------:R-:W-:Y:S02]  /*2270*/  IADD3 R8, PT, PT, R25, UR5, RZ ;  /* 0x0000000519087c10 */ /* 0x000fe4000fffe0ff */
[----:B------:R-:W-:-:S04]  /*2280*/  IADD3 R9, PT, PT, R9, 0x10, RZ ;  /* 0x0000001009097810 */ /* 0x000fc80007ffe0ff */
[----:B------:R-:W-:Y:S01]  /*2290*/  LEA R15, R8, R9, 0x7 ;  /* 0x00000009080f7211 */ /* 0x000fe200078e38ff */
[----:B------:R-:W2:Y:S03]  /*22a0*/  LDL.64 R28, [UR8] ;  /* 0x00000008ff1c7983 */ /* 0x000ea60008100a00 */
[C---:B------:R-:W-:Y:S02]  /*22b0*/  IADD3 R13, PT, PT, R15.reuse, 0x80, RZ ;  /* 0x000000800f0d7810 */ /* 0x040fe40007ffe0ff */
[C---:B0-----:R-:W-:Y:S01]  /*22c0*/  IADD3 R17, PT, PT, R15.reuse, 0x100, RZ ;  /* 0x000001000f117810 */ /* 0x041fe20007ffe0ff */
        /* <DEDUP_REMOVED lines=28> */
.L_x_13:
[----:B------:R-:W-:Y:S05]  /*2490*/  BRA.U !UP2, `(.L_x_12) ;  /* 0x000000010aa47547 */ /* 0x000fea000b800000 */
[----:B------:R-:W1:Y:S01]  /*24a0*/  LDC.64 R12, c[0x0][0x390] ;  /* 0x0000e400ff0c7b82 */ /* 0x000e620000000a00 */
[----:B------:R-:W-:Y:S02]  /*24b0*/  LEA R9, R5, R26, 0x13 ;  /* 0x0000001a05097211 */ /* 0x000fe400078e98ff */
        /* <DEDUP_REMOVED lines=15> */
[----:B0-----:R-:W2:Y:S04]  /*25b0*/  LDL.U16 R17, [UR4+0x2] ;  /* 0x00000204ff117983 */ /* 0x001ea80008100400 */
        /* <DEDUP_REMOVED lines=23> */
.L_x_12:
[----:B------:R-:W1:Y:S04]  /*2730*/  SHFL.DOWN PT, R9, R32, 0x10, 0x1f ;  /* 0x0a001f0020097f89 */ /* 0x000e6800000e0000 */
[----:B------:R-:W2:Y:S04]  /*2740*/  SHFL.DOWN PT, R11, R34, 0x10, 0x1f ;  /* 0x0a001f00220b7f89 */ /* 0x000ea800000e0000 */
[----:B------:R-:W3:Y:S04]  /*2750*/  SHFL.DOWN PT, R8, R33, 0x10, 0x1f ;  /* 0x0a001f0021087f89 */ /* 0x000ee800000e0000 */
[----:B------:R-:W4:Y:S01]  /*2760*/  SHFL.DOWN PT, R10, R31, 0x10, 0x1f ;  /* 0x0a001f001f0a7f89 */ /* 0x000f2200000e0000 */
[----:B-1----:R-:W-:-:S02]  /*2770*/  HFMA2 R9, R32, 1, 1, R9 ;  /* 0x3c003c0020097831 */ /* 0x002fc40000000009 */
[----:B--2---:R-:W-:Y:S01]  /*2780*/  HFMA2 R11, R34, 1, 1, R11 ;  /* 0x3c003c00220b7831 */ /* 0x004fe2000000000b */
[----:B------:R-:W-:Y:S02]  /*2790*/  MOV R34, RZ ;  /* 0x000000ff00227202 */ /* 0x000fe40000000f00 */
[----:B------:R-:W1:Y:S01]  /*27a0*/  SHFL.DOWN PT, R12, R9, 0x8, 0x1f ;  /* 0x09001f00090c7f89 */ /* 0x000e6200000e0000 */
[----:B---3--:R-:W-:Y:S01]  /*27b0*/  HADD2 R8, R33, R8 ;  /* 0x0000000821087230 */ /* 0x008fe20000000000 */
[----:B------:R-:W-:Y:S02]  /*27c0*/  CS2R R32, SRZ ;  /* 0x0000000000207805 */ /* 0x000fe4000001ff00 */
[----:B------:R-:W2:Y:S01]  /*27d0*/  SHFL.DOWN PT, R14, R11, 0x8, 0x1f ;  /* 0x09001f000b0e7f89 */ /* 0x000ea200000e0000 */
[----:B----4-:R-:W-:Y:S01]  /*27e0*/  HADD2 R10, R31, R10 ;  /* 0x0000000a1f0a7230 */ /* 0x010fe20000000000 */
[----:B------:R-:W-:Y:S02]  /*27f0*/  MOV R31, RZ ;  /* 0x000000ff001f7202 */ /* 0x000fe40000000f00 */
[----:B------:R-:W3:Y:S04]  /*2800*/  SHFL.DOWN PT, R13, R8, 0x8, 0x1f ;  /* 0x09001f00080d7f89 */ /* 0x000ee800000e0000 */
[----:B------:R-:W4:Y:S01]  /*2810*/  SHFL.DOWN PT, R15, R10, 0x8, 0x1f ;  /* 0x09001f000a0f7f89 */ /* 0x000f2200000e0000 */
[----:B-1----:R-:W-:-:S02]  /*2820*/  HFMA2 R12, R9, 1, 1, R12 ;  /* 0x3c003c00090c7831 */ /* 0x002fc4000000000c */
[----:B--2---:R-:W-:-:S03]  /*2830*/  HFMA2 R14, R11, 1, 1, R14 ;  /* 0x3c003c000b0e7831 */ /* 0x004fc6000000000e */
[----:B------:R-:W1:Y:S01]  /*2840*/  SHFL.DOWN PT, R9, R12, 0x4, 0x1f ;  /* 0x08801f000c097f89 */ /* 0x000e6200000e0000 */
[----:B---3--:R-:W-:-:S03]  /*2850*/  HADD2 R13, R8, R13 ;  /* 0x0000000d080d7230 */ /* 0x008fc60000000000 */
[----:B------:R-:W2:Y:S01]  /*2860*/  SHFL.DOWN PT, R11, R14, 0x4, 0x1f ;  /* 0x08801f000e0b7f89 */ /* 0x000ea200000e0000 */
[----:B----4-:R-:W-:-:S03]  /*2870*/  HADD2 R15, R10, R15 ;  /* 0x0000000f0a0f7230 */ /* 0x010fc60000000000 */
[----:B------:R-:W3:Y:S04]  /*2880*/  SHFL.DOWN PT, R8, R13, 0x4, 0x1f ;  /* 0x08801f000d087f89 */ /* 0x000ee800000e0000 */
[----:B------:R-:W4:Y:S01]  /*2890*/  SHFL.DOWN PT, R10, R15, 0x4, 0x1f ;  /* 0x08801f000f0a7f89 */ /* 0x000f2200000e0000 */
[----:B-1----:R-:W-:Y:S02]  /*28a0*/  HFMA2 R9, R12, 1, 1, R9 ;  /* 0x3c003c000c097831 */ /* 0x002fe40000000009 */
        /* <DEDUP_REMOVED lines=17> */
[----:B0-----:R-:W0:Y:S01]  /*29c0*/  SHFL.DOWN PT, R16, R9, 0x8, 0x1f ;  /* 0x09001f0009107f89 */ /* 0x001e2200000e0000 */
[----:B---3--:R-:W-:-:S03]  /*29d0*/  HADD2 R8, R13, R8 ;  /* 0x000000080d087230 */ /* 0x008fc60000000000 */
[----:B------:R-:W1:Y:S01]  /*29e0*/  SHFL.DOWN PT, R12, R11, 0x8, 0x1f ;  /* 0x09001f000b0c7f89 */ /* 0x000e6200000e0000 */
[----:B----4-:R-:W-:-:S03]  /*29f0*/  HADD2 R10, R15, R10 ;  /* 0x0000000a0f0a7230 */ /* 0x010fc60000000000 */
        /* <DEDUP_REMOVED lines=55> */
.L_x_17:
        /* <DEDUP_REMOVED lines=37> */
.L_x_16:
        /* <DEDUP_REMOVED lines=42> */
.L_x_15:
        /* <DEDUP_REMOVED lines=80> */
[----:B------:R-:W-:Y:S02]  /*3760*/  @!P2 STS.128 [UR7+0x2130], R12 ;  /* 0x0021300cff00a988 */ /* 0x000fe40008000c07 */
[----:B------:R-:W-:Y:S06]  /*3770*/  BAR.SYNC.DEFER_BLOCKING 0x0 ;  /* 0x0000000000007b1d */ /* 0x000fec0000010000 */
        /* <DEDUP_REMOVED lines=19> */
.L_x_20:
[----:B------:R-:W1:Y:S01]  /*38b0*/  LDC.64 R20, c[0x0][0x398] ;  /* 0x0000e600ff147b82 */ /* 0x000e620000000a00 */
[----:B------:R-:W-:Y:S01]  /*38c0*/  LEA R15, R5, R26, 0x13 ;  /* 0x0000001a050f7211 */ /* 0x000fe200078e98ff */
[----:B------:R-:W-:Y:S02]  /*38d0*/  ULEA UR8, UR5, UR6, 0x1 ;  /* 0x0000000605087291 */ /* 0x000fe4000f8e08ff */
[----:B------:R-:W-:-:S04]  /*38e0*/  IADD3 R8, PT, PT, R25, UR5, RZ ;  /* 0x0000000519087c10 */ /* 0x000fc8000fffe0ff */
[----:B------:R-:W-:-:S04]  /*38f0*/  LEA R15, R8, R15, 0x7 ;  /* 0x0000000f080f7211 */ /* 0x000fc800078e38ff */
[C---:B------:R-:W-:Y:S01]  /*3900*/  IADD3 R13, PT, PT, R15.reuse, 0x80, RZ ;  /* 0x000000800f0d7810 */ /* 0x040fe20007ffe0ff */
[----:B------:R-:W2:Y:S01]  /*3910*/  LDL.64 R28, [UR8] ;  /* 0x00000008ff1c7983 */ /* 0x000ea20008100a00 */
[C---:B0-----:R-:W-:Y:S02]  /*3920*/  IADD3 R17, PT, PT, R15.reuse, 0x100, RZ ;  /* 0x000001000f117810 */ /* 0x041fe40007ffe0ff */
        /* <DEDUP_REMOVED lines=28> */
.L_x_19:
[----:B------:R-:W-:Y:S05]  /*3af0*/  BRA.U !UP2, `(.L_x_18) ;  /* 0x000000010aa07547 */ /* 0x000fea000b800000 */
[----:B------:R-:W1:Y:S01]  /*3b00*/  LDC.64 R12, c[0x0][0x398] ;  /* 0x0000e600ff0c7b82 */ /* 0x000e620000000a00 */
[----:B------:R-:W-:Y:S02]  /*3b10*/  LEA R15, R5, R26, 0x13 ;  /* 0x0000001a050f7211 */ /* 0x000fe400078e98ff */
[----:B------:R-:W-:Y:S01]  /*3b20*/  IADD3 R8, PT, PT, R25, UR4, RZ ;  /* 0x0000000419087c10 */ /* 0x000fe2000fffe0ff */
        /* <DEDUP_REMOVED lines=37> */
.L_x_18:
[----:B------:R-:W1:Y:S01]  /*3d80*/  SHFL.DOWN PT, R9, R32, 0x10, 0x1f ;  /* 0x0a001f0020097f89 */ /* 0x000e6200000e0000 */
[----:B------:R-:W-:-:S03]  /*3d90*/  MOV R35, RZ ;  /* 0x000000ff00237202 */ /* 0x000fc60000000f00 */
[----:B------:R-:W2:Y:S04]  /*3da0*/  SHFL.DOWN PT, R11, R34, 0x10, 0x1f ;  /* 0x0a001f00220b7f89 */ /* 0x000ea800000e0000 */
[----:B------:R-:W3:Y:S04]  /*3db0*/  SHFL.DOWN PT, R8, R33, 0x10, 0x1f ;  /* 0x0a001f0021087f89 */ /* 0x000ee800000e0000 */
[----:B------:R-:W4:Y:S01]  /*3dc0*/  SHFL.DOWN PT, R10, R31, 0x10, 0x1f ;  /* 0x0a001f001f0a7f89 */ /* 0x000f2200000e0000 */
[----:B-1----:R-:W-:Y:S02]  /*3dd0*/  HFMA2 R9, R32, 1, 1, R9 ;  /* 0x3c003c0020097831 */ /* 0x002fe40000000009 */
[----:B--2---:R-:W-:-:S03]  /*3de0*/  HFMA2 R11, R34, 1, 1, R11 ;  /* 0x3c003c00220b7831 */ /* 0x004fc6000000000b */
[----:B------:R-:W1:Y:S01]  /*3df0*/  SHFL.DOWN PT, R12, R9, 0x8, 0x1f ;  /* 0x09001f00090c7f89 */ /* 0x000e6200000e0000 */
[----:B---3--:R-:W-:Y:S01]  /*3e00*/  HADD2 R8, R33, R8 ;  /* 0x0000000821087230 */ /* 0x008fe20000000000 */
[----:B------:R-:W-:Y:S02]  /*3e10*/  CS2R R32, SRZ ;  /* 0x0000000000207805 */ /* 0x000fe4000001ff00 */
[----:B------:R-:W2:Y:S01]  /*3e20*/  SHFL.DOWN PT, R14, R11, 0x8, 0x1f ;  /* 0x09001f000b0e7f89 */ /* 0x000ea200000e0000 */
[----:B----4-:R-:W-:Y:S01]  /*3e30*/  HADD2 R10, R31, R10 ;  /* 0x0000000a1f0a7230 */ /* 0x010fe20000000000 */
[----:B------:R-:W-:Y:S02]  /*3e40*/  SHF.R.U32.HI R31, RZ, 0x1, R2 ;  /* 0x00000001ff1f7819 */ /* 0x000fe40000011602 */
[----:B------:R-:W3:Y:S02]  /*3e50*/  SHFL.DOWN PT, R13, R8, 0x8, 0x1f ;  /* 0x09001f00080d7f89 */ /* 0x000ee400000e0000 */
[----:B0-----:R-:W-:-:S02]  /*3e60*/  LOP3.LUT R16, R31, 0x7ffffff0, RZ, 0xc0, !PT ;  /* 0x7ffffff01f107812 */ /* 0x001fc400078ec0ff */
[----:B------:R-:W0:Y:S01]  /*3e70*/  SHFL.DOWN PT, R15, R10, 0x8, 0x1f ;  /* 0x09001f000a0f7f89 */ /* 0x000e2200000e0000 */
[----:B-1----:R-:W-:Y:S02]  /*3e80*/  HFMA2 R12, R9, 1, 1, R12 ;  /* 0x3c003c00090c7831 */ /* 0x002fe4000000000c */
[----:B--2---:R-:W-:-:S03]  /*3e90*/  HFMA2 R14, R11, 1, 1, R14 ;  /* 0x3c003c000b0e7831 */ /* 0x004fc6000000000e */
[----:B------:R-:W1:Y:S01]  /*3ea0*/  SHFL.DOWN PT, R9, R12, 0x4, 0x1f ;  /* 0x08801f000c097f89 */ /* 0x000e6200000e0000 */
[----:B---3--:R-:W-:-:S03]  /*3eb0*/  HADD2 R13, R8, R13 ;  /* 0x0000000d080d7230 */ /* 0x008fc60000000000 */
[----:B------:R-:W2:Y:S01]  /*3ec0*/  SHFL.DOWN PT, R11, R14, 0x4, 0x1f ;  /* 0x08801f000e0b7f89 */ /* 0x000ea200000e0000 */
[----:B0-----:R-:W-:-:S03]  /*3ed0*/  HADD2 R15, R10, R15 ;  /* 0x0000000f0a0f7230 */ /* 0x001fc60000000000 */
[----:B------:R-:W0:Y:S04]  /*3ee0*/  SHFL.DOWN PT, R8, R13, 0x4, 0x1f ;  /* 0x08801f000d087f89 */ /* 0x000e2800000e0000 */
[----:B------:R-:W3:Y:S01]  /*3ef0*/  SHFL.DOWN PT, R10, R15, 0x4, 0x1f ;  /* 0x08801f000f0a7f89 */ /* 0x000ee200000e0000 */
[----:B-1----:R-:W-:Y:S02]  /*3f00*/  HFMA2 R9, R12, 1, 1, R9 ;  /* 0x3c003c000c097831 */ /* 0x002fe40000000009 */
[----:B--2---:R-:W-:-:S03]  /*3f10*/  HFMA2 R11, R14, 1, 1, R11 ;  /* 0x3c003c000e0b7831 */ /* 0x004fc6000000000b */
[----:B------:R-:W1:Y:S01]  /*3f20*/  SHFL.DOWN PT, R12, R9, 0x2, 0x1f ;  /* 0x08401f00090c7f89 */ /* 0x000e6200000e0000 */
[----:B0-----:R-:W-:-:S03]  /*3f30*/  HADD2 R8, R13, R8 ;  /* 0x000000080d087230 */ /* 0x001fc60000000000 */
[----:B------:R-:W0:Y:S01]  /*3f40*/  SHFL.DOWN PT, R14, R11, 0x2, 0x1f ;  /* 0x08401f000b0e7f89 */ /* 0x000e2200000e0000 */
[----:B---3--:R-:W-:-:S03]  /*3f50*/  HADD2 R10, R15, R10 ;  /* 0x0000000a0f0a7230 */ /* 0x008fc60000000000 */
[----:B------:R-:W2:Y:S04]  /*3f60*/  SHFL.DOWN PT, R13, R8, 0x2, 0x1f ;  /* 0x08401f00080d7f89 */ /* 0x000ea800000e0000 */
[----:B------:R-:W3:Y:S01]  /*3f70*/  SHFL.DOWN PT, R15, R10, 0x2, 0x1f ;  /* 0x08401f000a0f7f89 */ /* 0x000ee200000e0000 */
[----:B-1----:R-:W-:Y:S02]  /*3f80*/  HFMA2 R12, R9, 1, 1, R12 ;  /* 0x3c003c00090c7831 */ /* 0x002fe4000000000c */
[----:B0-----:R-:W-:-:S03]  /*3f90*/  HFMA2 R14, R11, 1, 1, R14 ;  /* 0x3c003c000b0e7831 */ /* 0x001fc6000000000e */
        /* <DEDUP_REMOVED lines=9> */
[----:B---3--:R-:W-:-:S05]  /*4030*/  HADD2 R10, R15, R10 ;  /* 0x0000000a0f0a7230 */ /* 0x008fca0000000000 */
[----:B------:R-:W-:Y:S01]  /*4040*/  @!P0 STS.128 [R16+UR9], R8 ;  /* 0x0000000810008988 */ /* 0x000fe20008000c09 */
[----:B------:R-:W-:Y:S06]  /*4050*/  BAR.SYNC.DEFER_BLOCKING 0x0 ;  /* 0x0000000000007b1d */ /* 0x000fec0000010000 */
[----:B------:R0:W1:Y:S02]  /*4060*/  @!P1 LDS.128 R8, [R30] ;  /* 0x000000001e089984 */ /* 0x0000640000000c00 */
[----:B0-----:R-:W-:Y:S02]  /*4070*/  MOV R30, RZ ;  /* 0x000000ff001e7202 */ /* 0x001fe40000000f00 */
[----:B-1----:R-:W0:Y:S04]  /*4080*/  SHFL.DOWN PT, R12, R9, 0x8, 0x1f ;  /* 0x09001f00090c7f89 */ /* 0x002e2800000e0000 */
        /* <DEDUP_REMOVED lines=28> */
[----:B-1----:R-:W-:Y:S01]  /*4250*/  HFMA2 R13, R13, 1, 1, R8 ;  /* 0x3c003c000d0d7831 */ /* 0x002fe20000000008 */
[----:B------:R-:W-:Y:S01]  /*4260*/  LEA R8, R25, UR7, 0x1 ;  /* 0x0000000719087c11 */ /* 0x000fe2000f8e08ff */
[----:B--2---:R-:W-:Y:S02]  /*4270*/  HFMA2 R15, R15, 1, 1, R10 ;  /* 0x3c003c000f0f7831 */ /* 0x004fe4000000000a */
[----:B---3--:R-:W-:-:S05]  /*4280*/  HADD2 R14, R14, R11 ;  /* 0x0000000b0e0e7230 */ /* 0x008fca0000000000 */
[----:B------:R-:W-:Y:S04]  /*4290*/  @!P2 STS.128 [UR7+0x2140], R12 ;  /* 0x0021400cff00a988 */ /* 0x000fe80008000c07 */
[----:B------:R-:W0:Y:S04]  /*42a0*/  LDS.128 R8, [R8] ;  /* 0x0000000008087984 */ /* 0x000e280000000c00 */
[----:B0-----:R0:W-:Y:S01]  /*42b0*/  STL.128 [R1], R8 ;  /* 0x0000000801007387 */ /* 0x0011e20000100c00 */
[----:B------:R-:W-:Y:S05]  /*42c0*/  BRA.U UP0, `(.L_x_21) ;  /* 0x0000000500787547 */ /* 0x000fea000b800000 */
[----:B------:R-:W-:Y:S01]  /*42d0*/  UIMAD UR4, UR13, UR14, URZ ;  /* 0x0000000e0d0472a4 */ /* 0x000fe2000f8e02ff */
[----:B------:R-:W-:Y:S01]  /*42e0*/  LEA R34, R5, R26, 0x13 ;  /* 0x0000001a05227211 */ /* 0x000fe200078e98ff */
[----:B------:R-:W-:Y:S01]  /*42f0*/  UISETP.LT.U32.AND UP2, UPT, UR12, 0x1, UPT ;  /* 0x000000010c00788c */ /* 0x000fe2000bf41070 */
[----:B------:R-:W-:Y:S01]  /*4300*/  MOV R32, RZ ;  /* 0x000000ff00207202 */ /* 0x000fe20000000f00 */
[----:B------:R-:W-:Y:S01]  /*4310*/  UIMAD UR4, UR4, UR15, URZ ;  /* 0x0000000f040472a4 */ /* 0x000fe2000f8e02ff */
[----:B------:R-:W-:Y:S01]  /*4320*/  MOV R35, RZ ;  /* 0x000000ff00237202 */ /* 0x000fe20000000f00 */
[----:B------:R-:W-:Y:S02]  /*4330*/  USEL UR5, UR12, 0x1, !UP2 ;  /* 0x000000010c057887 */ /* 0x000fe4000d000000 */
[----:B------:R-:W-:Y:S02]  /*4340*/  UISETP.GT.U32.AND UP3, UPT, UR4, 0x400, UPT ;  /* 0x000004000400788c */ /* 0x000fe4000bf64070 */
[----:B------:R-:W-:Y:S01]  /*4350*/  ULOP3.LUT UR16, UR5, 0x3, URZ, 0xc0, !UPT ;  /* 0x0000000305107892 */ /* 0x000fe2000f8ec0ff */
[----:B------:R-:W-:-:S03]  /*4360*/  UMOV UR4, URZ ;  /* 0x000000ff00047c82 */ /* 0x000fc60008000000 */
[----:B------:R-:W-:-:S03]  /*4370*/  UISETP.NE.AND UP2, UPT, UR16, URZ, UPT ;  /* 0x000000ff1000728c */ /* 0x000fc6000bf45270 */
[----:B------:R-:W-:Y:S08]  /*4380*/  BRA.U UP3, `(.L_x_22) ;  /* 0x0000000103a47547 */ /* 0x000ff0000b800000 */
[----:B------:R-:W-:Y:S01]  /*4390*/  HFMA2 R35, -RZ, RZ, 0, 0 ;  /* 0x00000000ff237431 */ /* 0x000fe200000001ff */
[----:B------:R-:W-:Y:S02]  /*43a0*/  CS2R R32, SRZ ;  /* 0x0000000000207805 */ /* 0x000fe4000001ff00 */
[----:B------:R-:W-:Y:S01]  /*43b0*/  MOV R30, RZ ;  /* 0x000000ff001e7202 */ /* 0x000fe20000000f00 */
[----:B------:R-:W-:-:S03]  /*43c0*/  ULOP3.LUT UR4, UR5, 0x1ffc, URZ, 0xc0, !UPT ;  /* 0x00001ffc05047892 */ /* 0x000fc6000f8ec0ff */
[----:B------:R-:W-:-:S09]  /*43d0*/  UMOV UR5, URZ ;  /* 0x000000ff00057c82 */ /* 0x000fd20008000000 */
.L_x_23:
[----:B------:R-:W1:Y:S01]  /*43e0*/  LDC.64 R20, c[0x0][0x398] ;  /* 0x0000e600ff147b82 */ /* 0x000e620000000a00 */
[----:B------:R-:W-:Y:S01]  /*43f0*/  IADD3 R15, PT, PT, R34, 0x8, RZ ;  /* 0x00000008220f7810 */ /* 0x000fe20007ffe0ff */
[----:B------:R-:W-:Y:S02]  /*4400*/  ULEA UR8, UR5, UR6, 0x1 ;  /* 0x0000000605087291 */ /* 0x000fe4000f8e08ff */
[----:B0-----:R-:W-:-:S04]  /*4410*/  IADD3 R8, PT, PT, R25, UR5, RZ ;  /* 0x0000000519087c10 */ /* 0x001fc8000fffe0ff */
[----:B------:R-:W-:-:S04]  /*4420*/  LEA R15, R8, R15, 0x7 ;  /* 0x0000000f080f7211 */ /* 0x000fc800078e38ff */
[C---:B------:R-:W-:Y:S01]  /*4430*/  IADD3 R13, PT, PT, R15.reuse, 0x80, RZ ;  /* 0x000000800f0d7810 */ /* 0x040fe20007ffe0ff */
[----:B------:R-:W2:Y:S01]  /*4440*/  LDL.64 R28, [UR8] ;  /* 0x00000008ff1c7983 */ /* 0x000ea20008100a00 */
[C---:B------:R-:W-:Y:S02]  /*4450*/  IADD3 R17, PT, PT, R15.reuse, 0x100, RZ ;  /* 0x000001000f117810 */ /* 0x040fe40007ffe0ff */
        /* <DEDUP_REMOVED lines=28> */
.L_x_22:
[----:B------:R-:W-:Y:S05]  /*4620*/  BRA.U !UP2, `(.L_x_21) ;  /* 0x000000010aa07547 */ /* 0x000fea000b800000 */
[----:B------:R-:W1:Y:S01]  /*4630*/  LDC.64 R12, c[0x0][0x398] ;  /* 0x0000e600ff0c7b82 */ /* 0x000e620000000a00 */
[----:B------:R-:W-:Y:S02]  /*4640*/  IADD3 R15, PT, PT, R34, 0x8, RZ ;  /* 0x00000008220f7810 */ /* 0x000fe40007ffe0ff */
        /* <DEDUP_REMOVED lines=38> */
.L_x_21:
[----:B0-----:R-:W0:Y:S01]  /*48b0*/  SHFL.DOWN PT, R9, R30, 0x10, 0x1f ;  /* 0x0a001f001e097f89 */ /* 0x001e2200000e0000 */
[----:B------:R-:W-:-:S03]  /*48c0*/  LOP3.LUT R22, R31, 0x7ffffff0, RZ, 0xc0, !PT ;  /* 0x7ffffff01f167812 */ /* 0x000fc600078ec0ff */
[----:B------:R-:W1:Y:S04]  /*48d0*/  SHFL.DOWN PT, R11, R32, 0x10, 0x1f ;  /* 0x0a001f00200b7f89 */ /* 0x000e6800000e0000 */
[----:B------:R-:W2:Y:S04]  /*48e0*/  SHFL.DOWN PT, R8, R35, 0x10, 0x1f ;  /* 0x0a001f0023087f89 */ /* 0x000ea800000e0000 */
[----:B------:R-:W3:Y:S01]  /*48f0*/  SHFL.DOWN PT, R10, R33, 0x10, 0x1f ;  /* 0x0a001f00210a7f89 */ /* 0x000ee200000e0000 */
[----:B0-----:R-:W-:Y:S01]  /*4900*/  HFMA2 R9, R30, 1, 1, R9 ;  /* 0x3c003c001e097831 */ /* 0x001fe20000000009 */
[----:B------:R-:W-:Y:S01]  /*4910*/  MOV R30, RZ ;  /* 0x000000ff001e7202 */ /* 0x000fe20000000f00 */
[----:B-1----:R-:W-:-:S03]  /*4920*/  HFMA2 R11, R32, 1, 1, R11 ;  /* 0x3c003c00200b7831 */ /* 0x002fc6000000000b */
[----:B------:R-:W0:Y:S01]  /*4930*/  SHFL.DOWN PT, R12, R9, 0x8, 0x1f ;  /* 0x09001f00090c7f89 */ /* 0x000e2200000e0000 */
[----:B--2---:R-:W-:Y:S01]  /*4940*/  HADD2 R8, R35, R8 ;  /* 0x0000000823087230 */ /* 0x004fe20000000000 */
[----:B------:R-:W-:Y:S02]  /*4950*/  MOV R35, RZ ;  /* 0x000000ff00237202 */ /* 0x000fe40000000f00 */
        /* <DEDUP_REMOVED lines=36> */
[----:B------:R-:W3:Y:S04]  /*4ba0*/  SHFL.DOWN PT, R13, R10, 0x8, 0x1f ;  /* 0x09001f000a0d7f89 */ /* 0x000ee800000e0000 */
[----:B------:R-:W-:Y:S01]  /*4bb0*/  @!P0 STS.128 [R22+UR9], R8 ;  /* 0x0000000816008988 */ /* 0x000fe20008000c09 */
        /* <DEDUP_REMOVED lines=20> */
[----:B---3--:R-:W-:-:S03]  /*4d00*/  HADD2 R21, R18, R21 ;  /* 0x0000001512157230 */ /* 0x008fc60000000000 */
[----:B------:R-:W1:Y:S04]  /*4d10*/  SHFL.DOWN PT, R15, R12, 0x1, 0x1f ;  /* 0x08201f000c0f7f89 */ /* 0x000e6800000e0000 */
[----:B------:R-:W2:Y:S04]  /*4d20*/  SHFL.DOWN PT, R17, R20, 0x1, 0x1f ;  /* 0x08201f0014117f89 */ /* 0x000ea800000e0000 */
[----:B------:R-:W3:Y:S01]  /*4d30*/  SHFL.DOWN PT, R16, R21, 0x1, 0x1f ;  /* 0x08201f0015107f89 */ /* 0x000ee200000e0000 */
[----:B0-----:R-:W-:Y:S02]  /*4d40*/  HFMA2 R13, R13, 1, 1, R14 ;  /* 0x3c003c000d0d7831 */ /* 0x001fe4000000000e */
[----:B-1----:R-:W-:-:S02]  /*4d50*/  HADD2 R12, R12, R15 ;  /* 0x0000000f0c0c7230 */ /* 0x002fc40000000000 */
        /* <DEDUP_REMOVED lines=25> */
.L_x_26:
[----:B------:R-:W1:Y:S01]  /*4ef0*/  LDC.64 R20, c[0x0][0x398] ;  /* 0x0000e600ff147b82 */ /* 0x000e620000000a00 */
[----:B------:R-:W-:Y:S01]  /*4f00*/  IADD3 R15, PT, PT, R34, 0x10, RZ ;  /* 0x00000010220f7810 */ /* 0x000fe20007ffe0ff */
        /* <DEDUP_REMOVED lines=34> */
.L_x_25:
[----:B------:R-:W-:Y:S05]  /*5130*/  BRA.U !UP2, `(.L_x_24) ;  /* 0x000000010aa07547 */ /* 0x000fea000b800000 */
[----:B------:R-:W1:Y:S01]  /*5140*/  LDC.64 R12, c[0x0][0x398] ;  /* 0x0000e600ff0c7b82 */ /* 0x000e620000000a00 */
[----:B------:R-:W-:Y:S02]  /*5150*/  IADD3 R15, PT, PT, R34, 0x10, RZ ;  /* 0x00000010220f7810 */ /* 0x000fe40007ffe0ff */
        /* <DEDUP_REMOVED lines=38> */
.L_x_24:
[----:B------:R-:W1:Y:S01]  /*53c0*/  SHFL.DOWN PT, R9, R30, 0x10, 0x1f ;  /* 0x0a001f001e097f89 */ /* 0x000e6200000e0000 */
[----:B------:R-:W-:-:S03]  /*53d0*/  LOP3.LUT R31, R31, 0x7ffffff0, RZ, 0xc0, !PT ;  /* 0x7ffffff01f1f7812 */ /* 0x000fc600078ec0ff */
[----:B------:R-:W2:Y:S04]  /*53e0*/  SHFL.DOWN PT, R11, R32, 0x10, 0x1f ;  /* 0x0a001f00200b7f89 */ /* 0x000ea800000e0000 */
[----:B------:R-:W3:Y:S04]  /*53f0*/  SHFL.DOWN PT, R8, R35, 0x10, 0x1f ;  /* 0x0a001f0023087f89 */ /* 0x000ee800000e0000 */
[----:B------:R-:W4:Y:S01]  /*5400*/  SHFL.DOWN PT, R10, R33, 0x10, 0x1f ;  /* 0x0a001f00210a7f89 */ /* 0x000f2200000e0000 */
[----:B-1----:R-:W-:Y:S01]  /*5410*/  HFMA2 R9, R30, 1, 1, R9 ;  /* 0x3c003c001e097831 */ /* 0x002fe20000000009 */
[----:B------:R-:W-:Y:S01]  /*5420*/  MOV R30, RZ ;  /* 0x000000ff001e7202 */ /* 0x000fe20000000f00 */
[----:B--2---:R-:W-:-:S03]  /*5430*/  HFMA2 R11, R32, 1, 1, R11 ;  /* 0x3c003c00200b7831 */ /* 0x004fc6000000000b */
[----:B------:R-:W1:Y:S01]  /*5440*/  SHFL.DOWN PT, R12, R9, 0x8, 0x1f ;  /* 0x09001f00090c7f89 */ /* 0x000e6200000e0000 */
[----:B---3--:R-:W-:-:S03]  /*5450*/  HADD2 R8, R35, R8 ;  /* 0x0000000823087230 */ /* 0x008fc60000000000 */
[----:B------:R-:W2:Y:S01]  /*5460*/  SHFL.DOWN PT, R14, R11, 0x8, 0x1f ;  /* 0x09001f000b0e7f89 */ /* 0x000ea200000e0000 */
[----:B----4-:R-:W-:Y:S01]  /*5470*/  HADD2 R10, R33, R10 ;  /* 0x0000000a210a7230 */ /* 0x010fe20000000000 */
[----:B------:R-:W-:Y:S02]  /*5480*/  CS2R R32, SRZ ;  /* 0x0000000000207805 */ /* 0x000fe4000001ff00 */
        /* <DEDUP_REMOVED lines=74> */
[----:B------:R-:W-:Y:S01]  /*5930*/  IADD3 R34, PT, PT, R34, 0x18, RZ ;  /* 0x0000001822227810 */ /* 0x000fe20007ffe0ff */
[----:B------:R-:W-:Y:S02]  /*5940*/  USEL UR12, UR12, 0x1, !UP0 ;  /* 0x000000010c0c7887 */ /* 0x000fe4000c000000 */
[----:B------:R-:W-:Y:S02]  /*5950*/  UISETP.GT.U32.AND UP0, UPT, UR4, 0x400, UPT ;  /* 0x000004000400788c */ /* 0x000fe4000bf04070 */
[----:B------:R-:W-:Y:S01]  /*5960*/  ULOP3.LUT UR16, UR12, 0x3, URZ, 0xc0, !UPT ;  /* 0x000000030c107892 */ /* 0x000fe2000f8ec0ff */
[----:B------:R-:W-:-:S03]  /*5970*/  UMOV UR4, URZ ;  /* 0x000000ff00047c82 */ /* 0x000fc60008000000 */
[----:B------:R-:W-:-:S03]  /*5980*/  UISETP.NE.AND UP2, UPT, UR16, URZ, UPT ;  /* 0x000000ff1000728c */ /* 0x000fc6000bf45270 */
[----:B------:R-:W-:Y:S08]  /*5990*/  BRA.U UP0, `(.L_x_28) ;  /* 0x00000001009c7547 */ /* 0x000ff0000b800000 */
[----:B------:R-:W-:Y:S02]  /*59a0*/  CS2R R32, SRZ ;  /* 0x0000000000207805 */ /* 0x000fe4000001ff00 */
[----:B------:R-:W-:Y:S01]  /*59b0*/  MOV R30, RZ ;  /* 0x000000ff001e7202 */ /* 0x000fe20000000f00 */
[----:B------:R-:W-:Y:S01]  /*59c0*/  ULOP3.LUT UR4, UR12, 0x1ffc, URZ, 0xc0, !UPT ;  /* 0x00001ffc0c047892 */ /* 0x000fe2000f8ec0ff */
[----:B------:R-:W-:-:S11]  /*59d0*/  UMOV UR5, URZ ;  /* 0x000000ff00057c82 */ /* 0x000fd60008000000 */
.L_x_29:
[----:B------:R-:W1:Y:S01]  /*59e0*/  LDC.64 R20, c[0x0][0x398] ;  /* 0x0000e600ff147b82 */ /* 0x000e620000000a00 */
[----:B------:R-:W-:Y:S01]  /*59f0*/  IADD3 R9, PT, PT, R25, UR5, RZ ;  /* 0x0000000519097c10 */ /* 0x000fe2000fffe0ff */
[----:B------:R-:W-:-:S03]  /*5a00*/  ULEA UR8, UR5, UR6, 0x1 ;  /* 0x0000000605087291 */ /* 0x000fc6000f8e08ff */
[----:B------:R-:W-:-:S04]  /*5a10*/  LEA R15, R9, R34, 0x7 ;  /* 0x00000022090f7211 */ /* 0x000fc800078e38ff */
[C---:B------:R-:W-:Y:S02]  /*5a20*/  IADD3 R13, PT, PT, R15.reuse, 0x80, RZ ;  /* 0x000000800f0d7810 */ /* 0x040fe40007ffe0ff */
[C---:B0-----:R-:W-:Y:S01]  /*5a30*/  IADD3 R17, PT, PT, R15.reuse, 0x100, RZ ;  /* 0x000001000f117810 */ /* 0x041fe20007ffe0ff */
        /* <DEDUP_REMOVED lines=29> */
.L_x_28:
[----:B------:R-:W-:Y:S05]  /*5c10*/  BRA.U !UP2, `(.L_x_27) ;  /* 0x000000010a9c7547 */ /* 0x000fea000b800000 */
[----:B------:R-:W1:Y:S01]  /*5c20*/  LDC.64 R12, c[0x0][0x398] ;  /* 0x0000e600ff0c7b82 */ /* 0x000e620000000a00 */
        /* <DEDUP_REMOVED lines=38> */
.L_x_27:
[----:B------:R-:W1:Y:S01]  /*5e90*/  SHFL.DOWN PT, R9, R30, 0x10, 0x1f ;  /* 0x0a001f001e097f89 */ /* 0x000e6200000e0000 */
[----:B------:R-:W-:Y:S03]  /*5ea0*/  BSSY.RECONVERGENT B0, `(.L_x_30) ;  /* 0x0000092000007945 */ /* 0x000fe60003800200 */
[----:B------:R-:W2:Y:S04]  /*5eb0*/  SHFL.DOWN PT, R11, R32, 0x10, 0x1f ;  /* 0x0a001f00200b7f89 */ /* 0x000ea800000e0000 */
        /* <DEDUP_REMOVED lines=43> */
[----:B------:R-:W-:Y:S01]  /*6170*/  BAR.SYNC.DEFER_BLOCKING 0x0 ;  /* 0x0000000000007b1d */ /* 0x000fe20000010000 */
[----:B------:R-:W-:Y:S01]  /*6180*/  ISETP.GT.U32.AND P0, PT, R2, 0xfff, PT ;  /* 0x00000fff0200780c */ /* 0x000fe20003f04070 */
        /* <DEDUP_REMOVED lines=28> */
[----:B------:R0:W-:Y:S01]  /*6350*/  @!P2 STS.128 [UR7+0x2170], R12 ;  /* 0x0021700cff00a988 */ /* 0x0001e20008000c07 */
[----:B------:R-:W-:Y:S06]  /*6360*/  BAR.SYNC.DEFER_BLOCKING 0x0 ;  /* 0x0000000000007b1d */ /* 0x000fec0000010000 */
[----:B------:R-:W-:Y:S05]  /*6370*/  @P0 BRA `(.L_x_31) ;  /* 0x0000000400100947 */ /* 0x000fea0003800000 */
[----:B------:R-:W-:Y:S01]  /*6380*/  UIMAD UR4, UR13, UR14, URZ ;  /* 0x0000000e0d0472a4 */ /* 0x000fe2000f8e02ff */
[----:B------:R-:W-:Y:S01]  /*6390*/  IADD3 R6, PT, PT, R6, UR15, RZ ;  /* 0x0000000f06067c10 */ /* 0x000fe2000fffe0ff */
[----:B------:R-:W-:Y:S04]  /*63a0*/  BSSY.RECONVERGENT B1, `(.L_x_32) ;  /* 0x000002f000017945 */ /* 0x000fe80003800200 */
[----:B------:R-:W-:Y:S01]  /*63b0*/  MOV R8, UR4 ;  /* 0x0000000400087c02 */ /* 0x000fe20008000f00 */
[----:B------:R-:W-:-:S04]  /*63c0*/  IMAD R7, R6, UR14, R7 ;  /* 0x0000000e06077c24 */ /* 0x000fc8000f8e0207 */
[----:B------:R-:W-:Y:S02]  /*63d0*/  IMAD R8, R8, UR15, RZ ;  /* 0x0000000f08087c24 */ /* 0x000fe4000f8e02ff */
[----:B------:R-:W-:Y:S02]  /*63e0*/  IMAD R7, R7, UR13, R24 ;  /* 0x0000000d07077c24 */ /* 0x000fe4000f8e0218 */
[----:B------:R-:W1:Y:S01]  /*63f0*/  I2F.U32.RP R9, R8 ;  /* 0x0000000800097306 */ /* 0x000e620000209000 */
[----:B0-----:R-:W-:Y:S02]  /*6400*/  IADD3 R13, PT, PT, RZ, -R8, RZ ;  /* 0x80000008ff0d7210 */ /* 0x001fe40007ffe0ff */
[C---:B------:R-:W-:Y:S02]  /*6410*/  ISETP.GE.U32.AND P1, PT, R7.reuse, 0x1000, PT ;  /* 0x000010000700780c */ /* 0x040fe40003f26070 */
[----:B------:R-:W-:-:S03]  /*6420*/  VIMNMX.U32 R6, PT, PT, R7, 0x1000, !PT ;  /* 0x0000100007067848 */ /* 0x000fc60007fe0000 */
[----:B-1----:R-:W0:Y:S02]  /*6430*/  MUFU.RCP R9, R9 ;  /* 0x0000000900097308 */ /* 0x002e240000001000 */
[----:B0-----:R-:W-:Y:S02]  /*6440*/  IADD3 R10, PT, PT, R9, 0xffffffe, RZ ;  /* 0x0ffffffe090a7810 */ /* 0x001fe40007ffe0ff */
[----:B------:R-:W-:-:S04]  /*6450*/  SEL R9, RZ, 0x1, P1 ;  /* 0x00000001ff097807 */ /* 0x000fc80000800000 */
[----:B------:R0:W1:Y:S01]  /*6460*/  F2I.FTZ.U32.TRUNC.NTZ R11, R10 ;  /* 0x0000000a000b7305 */ /* 0x000062000021f000 */
[----:B------:R-:W-:Y:S02]  /*6470*/  IADD3 R7, PT, PT, R6, -R7, -R9 ;  /* 0x8000000706077210 */ /* 0x000fe40007ffe809 */
[----:B0-----:R-:W-:Y:S01]  /*6480*/  MOV R10, RZ ;  /* 0x000000ff000a7202 */ /* 0x001fe20000000f00 */
        /* <DEDUP_REMOVED lines=8> */
[-C--:B------:R-:W-:Y:S02]  /*6510*/  ISETP.GE.U32.AND P2, PT, R7, R8.reuse, PT ;  /* 0x000000080700720c */ /* 0x080fe40003f46070 */
[----:B------:R-:W-:Y:S02]  /*6520*/  PLOP3.LUT P1, PT, PT, PT, UP1, 0x80, 0x8 ;  /* 0x000000000008781c */ /* 0x000fe40003f2f018 */
[----:B------:R-:W-:-:S09]  /*6530*/  LOP3.LUT R7, RZ, R8, RZ, 0x33, !PT ;  /* 0x00000008ff077212 */ /* 0x000fd200078e33ff */
[----:B------:R-:W-:-:S04]  /*6540*/  @P2 IADD3 R6, PT, PT, R6, 0x1, RZ ;  /* 0x0000000106062810 */ /* 0x000fc80007ffe0ff */
[----:B------:R-:W-:-:S04]  /*6550*/  SEL R6, R7, R6, !P1 ;  /* 0x0000000607067207 */ /* 0x000fc80004800000 */
[----:B------:R-:W-:-:S04]  /*6560*/  IADD3 R6, PT, PT, R9, R6, RZ ;  /* 0x0000000609067210 */ /* 0x000fc80007ffe0ff */
[C---:B------:R-:W-:Y:S02]  /*6570*/  LOP3.LUT R7, R6.reuse, 0x3, RZ, 0xc0, !PT ;  /* 0x0000000306077812 */ /* 0x040fe400078ec0ff */
[----:B------:R-:W-:Y:S02]  /*6580*/  ISETP.GE.U32.AND P2, PT, R6, 0x3, PT ;  /* 0x000000030600780c */ /* 0x000fe40003f46070 */
[----:B------:R-:W-:Y:S02]  /*6590*/  ISETP.NE.AND P1, PT, R7, 0x3, PT ;  /* 0x000000030700780c */ /* 0x000fe40003f25270 */
[----:B------:R-:W-:-:S11]  /*65a0*/  MOV R7, R2 ;  /* 0x0000000200077202 */ /* 0x000fd60000000f00 */
[----:B------:R-:W-:Y:S05]  /*65b0*/  @!P1 BRA `(.L_x_33) ;  /* 0x0000000000349947 */ /* 0x000fea0003800000 */
[----:B------:R-:W-:Y:S02]  /*65c0*/  IADD3 R6, PT, PT, R6, 0x1, RZ ;  /* 0x0000000106067810 */ /* 0x000fe40007ffe0ff */
[----:B------:R-:W-:Y:S02]  /*65d0*/  IADD3 R10, PT, PT, R4, 0x2190, RZ ;  /* 0x00002190040a7810 */ /* 0x000fe40007ffe0ff */
[----:B------:R-:W-:Y:S02]  /*65e0*/  MOV R9, RZ ;  /* 0x000000ff00097202 */ /* 0x000fe40000000f00 */
[----:B------:R-:W-:Y:S02]  /*65f0*/  MOV R7, R2 ;  /* 0x0000000200077202 */ /* 0x000fe40000000f00 */
[----:B------:R-:W-:Y:S02]  /*6600*/  LOP3.LUT R12, R6, 0x3, RZ, 0xc0, !PT ;  /* 0x00000003060c7812 */ /* 0x000fe400078ec0ff */
[----:B------:R-:W-:-:S07]  /*6610*/  LEA R10, R3, R10, 0x18 ;  /* 0x0000000a030a7211 */ /* 0x000fce00078ec0ff */
.L_x_34:
[----:B------:R-:W-:Y:S02]  /*6620*/  LEA R6, R7, R10, 0x2 ;  /* 0x0000000a07067211 */ /* 0x000fe400078e10ff */
[----:B------:R-:W-:Y:S02]  /*6630*/  IADD3 R9, PT, PT, R9, 0x1, RZ ;  /* 0x0000000109097810 */ /* 0x000fe40007ffe0ff */
[----:B------:R-:W-:Y:S01]  /*6640*/  IADD3 R7, PT, PT, R8, R7, RZ ;  /* 0x0000000708077210 */ /* 0x000fe20007ffe0ff */
[----:B------:R0:W-:Y:S01]  /*6650*/  STS [R6], RZ ;  /* 0x000000ff06007388 */ /* 0x0001e20000000800 */
[----:B------:R-:W-:-:S03]  /*6660*/  ISETP.NE.AND P1, PT, R9, R12, PT ;  /* 0x0000000c0900720c */ /* 0x000fc60003f25270 */
[----:B------:R0:W-:Y:S10]  /*6670*/  STS [R6+0x8000], RZ ;  /* 0x008000ff06007388 */ /* 0x0001f40000000800 */
[----:B0-----:R-:W-:Y:S05]  /*6680*/  @P1 BRA `(.L_x_34) ;  /* 0xfffffffc00e41947 */ /* 0x001fea000383ffff */
.L_x_33:
[----:B------:R-:W-:Y:S05]  /*6690*/  BSYNC.RECONVERGENT B1 ;  /* 0x0000000000017941 */ /* 0x000fea0003800200 */
.L_x_32:
[----:B------:R-:W-:Y:S05]  /*66a0*/  @!P2 BRA `(.L_x_31) ;  /* 0x000000000044a947 */ /* 0x000fea0003800000 */
[----:B------:R-:W-:-:S04]  /*66b0*/  IADD3 R6, PT, PT, R4, 0x2190, RZ ;  /* 0x0000219004067810 */ /* 0x000fc80007ffe0ff */
[----:B------:R-:W-:-:S07]  /*66c0*/  LEA R10, R3, R6, 0x18 ;  /* 0x00000006030a7211 */ /* 0x000fce00078ec0ff */
.L_x_35:
[----:B-1----:R-:W-:Y:S02]  /*66d0*/  LEA R13, R7, R10, 0x2 ;  /* 0x0000000a070d7211 */ /* 0x002fe400078e10ff */
[C---:B------:R-:W-:Y:S02]  /*66e0*/  LEA R7, R8.reuse, R7, 0x2 ;  /* 0x0000000708077211 */ /* 0x040fe400078e10ff */
[C---:B------:R-:W-:Y:S01]  /*66f0*/  LEA R9, R8.reuse, R13, 0x2 ;  /* 0x0000000d08097211 */ /* 0x040fe200078e10ff */
[----:B------:R1:W-:Y:S01]  /*6700*/  STS [R13], RZ ;  /* 0x000000ff0d007388 */ /* 0x0003e20000000800 */
[----:B------:R-:W-:Y:S02]  /*6710*/  ISETP.GE.U32.AND P1, PT, R7, 0x1000, PT ;  /* 0x000010000700780c */ /* 0x000fe40003f26070 */
[C---:B------:R-:W-:Y:S01]  /*6720*/  LEA R11, R8.reuse, R9, 0x2 ;  /* 0x00000009080b7211 */ /* 0x040fe200078e10ff */
[----:B------:R1:W-:Y:S03]  /*6730*/  STS [R13+0x8000], RZ ;  /* 0x008000ff0d007388 */ /* 0x0003e60000000800 */
[----:B------:R-:W-:Y:S01]  /*6740*/  LEA R6, R8, R11, 0x2 ;  /* 0x0000000b08067211 */ /* 0x000fe200078e10ff */
[----:B------:R1:W-:Y:S04]  /*6750*/  STS [R9], RZ ;  /* 0x000000ff09007388 */ /* 0x0003e80000000800 */
[----:B------:R1:W-:Y:S04]  /*6760*/  STS [R9+0x8000], RZ ;  /* 0x008000ff09007388 */ /* 0x0003e80000000800 */
[----:B------:R1:W-:Y:S04]  /*6770*/  STS [R11], RZ ;  /* 0x000000ff0b007388 */ /* 0x0003e80000000800 */
[----:B------:R1:W-:Y:S04]  /*6780*/  STS [R11+0x8000], RZ ;  /* 0x008000ff0b007388 */ /* 0x0003e80000000800 */
[----:B------:R1:W-:Y:S04]  /*6790*/  STS [R6], RZ ;  /* 0x000000ff06007388 */ /* 0x0003e80000000800 */
[----:B------:R1:W-:Y:S01]  /*67a0*/  STS [R6+0x8000], RZ ;  /* 0x008000ff06007388 */ /* 0x0003e20000000800 */
[----:B------:R-:W-:Y:S05]  /*67b0*/  @!P1 BRA `(.L_x_35) ;  /* 0xfffffffc00c49947 */ /* 0x000fea000383ffff */
.L_x_31:
[----:B------:R-:W-:Y:S05]  /*67c0*/  BSYNC.RECONVERGENT B0 ;  /* 0x0000000000007941 */ /* 0x000fea0003800200 */
.L_x_30:
[----:B------:R-:W-:-:S00]  /*67d0*/  MEMBAR.ALL.CTA ;  /* 0x0000000000007992 */ /* 0x000fc00000008000 */
[----:B------:R-:W-:Y:S06]  /*67e0*/  MEMBAR.ALL.GPU ;  /* 0x0000000000007992 */ /* 0x000fec000000a000 */
[----:B------:R-:W-:-:S00]  /*67f0*/  ERRBAR ;  /* 0x00000000000079ab */ /* 0x000fc00000000000 */
[----:B------:R-:W-:Y:S08]  /*6800*/  CGAERRBAR ;  /* 0x00000000000075ab */ /* 0x000ff00000000000 */
[----:B------:R-:W-:Y:S01]  /*6810*/  UCGABAR_ARV ;  /* 0x00000000000079c7 */ /* 0x000fe20008000000 */
[----:B------:R-:W-:Y:S05]  /*6820*/  BSSY.RECONVERGENT B0, `(.L_x_36) ;  /* 0x0000131000007945 */ /* 0x000fea0003800200 */
[----:B------:R-:W-:Y:S01]  /*6830*/  UCGABAR_WAIT ;  /* 0x0000000000007dc7 */ /* 0x000fe20008000000 */
[----:B------:R-:W-:Y:S01]  /*6840*/  CCTL.IVALL ;  /* 0x00000000ff00798f */ /* 0x000fe20002000000 */
[----:B------:R-:W-:Y:S05]  /*6850*/  @P0 BRA `(.L_x_37) ;  /* 0x0000001000b40947 */ /* 0x000fea0003800000 */
[----:B------:R-:W2:Y:S01]  /*6860*/  LDS R35, [UR7+0x2144] ;  /* 0x00214407ff237984 */ /* 0x000ea20008000800 */
[----:B------:R-:W-:Y:S01]  /*6870*/  IMAD R0, R0, -0x1000, R26 ;  /* 0xfffff00000007824 */ /* 0x000fe200078e021a */
[----:B------:R-:W-:Y:S02]  /*6880*/  MOV R37, R2 ;  /* 0x0000000200257202 */ /* 0x000fe40000000f00 */
[----:B------:R-:W3:Y:S01]  /*6890*/  LDS R34, [UR7+0x214c] ;  /* 0x00214c07ff227984 */ /* 0x000ee20008000800 */
[----:B------:R-:W-:-:S03]  /*68a0*/  IMAD R0, R5, 0x7ff80, R0 ;  /* 0x0007ff8005007824 */ /* 0x000fc600078e0200 */
[----:B------:R-:W4:Y:S04]  /*68b0*/  LDS R33, [UR7+0x2154] ;  /* 0x00215407ff217984 */ /* 0x000f280008000800 */
[----:B------:R-:W2:Y:S04]  /*68c0*/  LDS R32, [UR7+0x215c] ;  /* 0x00215c07ff207984 */ /* 0x000ea80008000800 */
[----:B------:R-:W2:Y:S04]  /*68d0*/  LDS R31, [UR7+0x2164] ;  /* 0x00216407ff1f7984 */ /* 0x000ea80008000800 */
[----:B------:R-:W2:Y:S04]  /*68e0*/  LDS R30, [UR7+0x216c] ;  /* 0x00216c07ff1e7984 */ /* 0x000ea80008000800 */
[----:B------:R-:W2:Y:S04]  /*68f0*/  LDS R29, [UR7+0x2174] ;  /* 0x00217407ff1d7984 */ /* 0x000ea80008000800 */
[----:B------:R-:W2:Y:S04]  /*6900*/  LDS R28, [UR7+0x217c] ;  /* 0x00217c07ff1c7984 */ /* 0x000ea80008000800 */
[----:B-1----:R-:W1:Y:S04]  /*6910*/  LDS.128 R8, [UR7+0x2100] ;  /* 0x00210007ff087984 */ /* 0x002e680008000c00 */
[----:B0-----:R-:W0:Y:S04]  /*6920*/  LDS.128 R12, [UR7+0x2110] ;  /* 0x00211007ff0c7984 */ /* 0x001e280008000c00 */
[----:B------:R-:W0:Y:S04]  /*6930*/  LDS.128 R16, [UR7+0x2120] ;  /* 0x00212007ff107984 */ /* 0x000e280008000c00 */
[----:B---3--:R-:W0:Y:S02]  /*6940*/  LDS.128 R20, [UR7+0x2130] ;  /* 0x00213007ff147984 */ /* 0x008e240008000c00 */
.L_x_50:
[----:B------:R-:W-:Y:S01]  /*6950*/  ISETP.NE.AND P0, PT, R37, 0xfff, PT ;  /* 0x00000fff2500780c */ /* 0x000fe20003f05270 */
[----:B------:R-:W-:-:S12]  /*6960*/  BSSY.RECONVERGENT B1, `(.L_x_38) ;  /* 0x000004b000017945 */ /* 0x000fd80003800200 */
[----:B01----:R-:W-:Y:S05]  /*6970*/  @!P0 BRA `(.L_x_39) ;  /* 0x00000000009c8947 */ /* 0x003fea0003800000 */
[----:B------:R-:W3:Y:S01]  /*6980*/  LDC.64 R4, c[0x0][0x3b0] ;  /* 0x0000ec00ff047b82 */ /* 0x000ee20000000a00 */
[----:B------:R-:W-:-:S05]  /*6990*/  LEA R3, R37, R0, 0x7 ;  /* 0x0000000025037211 */ /* 0x000fca00078e38ff */
[----:B---3--:R-:W-:-:S06]  /*69a0*/  IMAD.WIDE.U32 R4, R3, 0x2, R4 ;  /* 0x0000000203047825 */ /* 0x008fcc00078e0004 */
[----:B------:R-:W3:Y:S01]  /*69b0*/  LDG.E.128 R4, desc[UR10][R4.64] ;  /* 0x0000000a04047981 */ /* 0x000ee2000c1e1d00 */
[----:B-1----:R-:W-:Y:S01]  /*69c0*/  HADD2.F32 R3, -RZ, R8.H0_H0 ;  /* 0x20000008ff037230 */ /* 0x002fe20000004100 */
[----:B------:R-:W1:Y:S01]  /*69d0*/  S2UR UR5, SR_CgaCtaId ;  /* 0x00000000000579c3 */ /* 0x000e620000008800 */
[----:B------:R-:W-:Y:S01]  /*69e0*/  UMOV UR4, 0x400 ;  /* 0x0000040000047882 */ /* 0x000fe20000000000 */
[--C-:B---3--:R-:W-:Y:S02]  /*69f0*/  HADD2.F32 R24, -RZ, R4.reuse.H0_H0 ;  /* 0x20000004ff187230 */ /* 0x108fe40000004100 */
[----:B------:R-:W-:Y:S02]  /*6a00*/  HADD2.F32 R25, -RZ, R4.H1_H1 ;  /* 0x30000004ff197230 */ /* 0x000fe40000004100 */
[----:B------:R-:W-:Y:S02]  /*6a10*/  HADD2.F32 R4, -RZ, R9.H1_H1 ;  /* 0x30000009ff047230 */ /* 0x000fe40000004100 */
[----:B------:R-:W-:Y:S01]  /*6a20*/  FFMA R3, R3, R24, RZ ;  /* 0x0000001803037223 */ /* 0x000fe200000000ff */
[----:B------:R-:W-:-:S05]  /*6a30*/  HADD2.F32 R24, -RZ, R8.H1_H1 ;  /* 0x30000008ff187230 */ /* 0x000fca0000004100 */
[----:B------:R-:W-:Y:S01]  /*6a40*/  FFMA R3, R24, R25, R3 ;  /* 0x0000001918037223 */ /* 0x000fe20000000003 */
[----:B------:R-:W-:Y:S02]  /*6a50*/  HADD2.F32 R24, -RZ, R9.H0_H0 ;  /* 0x20000009ff187230 */ /* 0x000fe40000004100 */
[--C-:B------:R-:W-:Y:S02]  /*6a60*/  HADD2.F32 R25, -RZ, R5.reuse.H0_H0 ;  /* 0x20000005ff197230 */ /* 0x100fe40000004100 */
[----:B------:R-:W-:-:S03]  /*6a70*/  HADD2.F32 R5, -RZ, R5.H1_H1 ;  /* 0x30000005ff057230 */ /* 0x000fc60000004100 */
[----:B------:R-:W-:Y:S01]  /*6a80*/  FFMA R3, R24, R25, R3 ;  /* 0x0000001918037223 */ /* 0x000fe20000000003 */
[--C-:B------:R-:W-:Y:S02]  /*6a90*/  HADD2.F32 R24, -RZ, R10.reuse.H1_H1 ;  /* 0x3000000aff187230 */ /* 0x100fe40000004100 */
[----:B------:R-:W-:Y:S02]  /*6aa0*/  HADD2.F32 R25, -RZ, R11.H0_H0 ;  /* 0x2000000bff197230 */ /* 0x000fe40000004100 */
[----:B------:R-:W-:Y:S01]  /*6ab0*/  FFMA R3, R4, R5, R3 ;  /* 0x0000000504037223 */ /* 0x000fe20000000003 */
[----:B------:R-:W-:Y:S02]  /*6ac0*/  HADD2.F32 R4, -RZ, R10.H0_H0 ;  /* 0x2000000aff047230 */ /* 0x000fe40000004100 */
[--C-:B------:R-:W-:Y:S02]  /*6ad0*/  HADD2.F32 R5, -RZ, R6.reuse.H0_H0 ;  /* 0x20000006ff057230 */ /* 0x100fe40000004100 */
[----:B------:R-:W-:-:S03]  /*6ae0*/  HADD2.F32 R6, -RZ, R6.H1_H1 ;  /* 0x30000006ff067230 */ /* 0x000fc60000004100 */
[----:B------:R-:W-:Y:S01]  /*6af0*/  FFMA R3, R4, R5, R3 ;  /* 0x0000000504037223 */ /* 0x000fe20000000003 */
[----:B------:R-:W-:-:S03]  /*6b00*/  MOV R4, UR4 ;  /* 0x0000000400047c02 */ /* 0x000fc60008000f00 */
[----:B------:R-:W-:Y:S01]  /*6b10*/  FFMA R6, R24, R6, R3 ;  /* 0x0000000618067223 */ /* 0x000fe20000000003 */
[----:B-1----:R-:W-:Y:S02]  /*6b20*/  MOV R3, UR5 ;  /* 0x0000000500037c02 */ /* 0x002fe40008000f00 */
[----:B------:R-:W-:-:S04]  /*6b30*/  IADD3 R24, PT, PT, R4, 0x2190, RZ ;  /* 0x0000219004187810 */ /* 0x000fc80007ffe0ff */
[----:B------:R-:W-:-:S04]  /*6b40*/  LEA R24, R3, R24, 0x18 ;  /* 0x0000001803187211 */ /* 0x000fc800078ec0ff */
[----:B------:R-:W-:Y:S01]  /*6b50*/  LEA R5, R37, R24, 0x2 ;  /* 0x0000001825057211 */ /* 0x000fe200078e10ff */
[----:B------:R-:W-:-:S05]  /*6b60*/  HADD2.F32 R24, -RZ, R7.H0_H0 ;  /* 0x20000007ff187230 */ /* 0x000fca0000004100 */
[----:B------:R-:W-:Y:S01]  /*6b70*/  FFMA R6, R25, R24, R6 ;  /* 0x0000001819067223 */ /* 0x000fe20000000006 */
[----:B------:R-:W-:Y:S01]  /*6b80*/  HADD2.F32 R24, -RZ, R7.H1_H1 ;  /* 0x30000007ff187230 */ /* 0x000fe20000004100 */
[----:B------:R-:W1:Y:S01]  /*6b90*/  LDS R25, [R5] ;  /* 0x0000000005197984 */ /* 0x000e620000000800 */
[----:B------:R-:W-:-:S05]  /*6ba0*/  HADD2.F32 R7, -RZ, R11.H1_H1 ;  /* 0x3000000bff077230 */ /* 0x000fca0000004100 */
[----:B------:R-:W-:-:S04]  /*6bb0*/  FFMA R6, R7, R24, R6 ;  /* 0x0000001807067223 */ /* 0x000fc80000000006 */
[----:B-1----:R-:W-:-:S05]  /*6bc0*/  FADD R6, R6, R25 ;  /* 0x0000001906067221 */ /* 0x002fca0000000000 */
[----:B------:R3:W-:Y:S01]  /*6bd0*/  STS [R5], R6 ;  /* 0x0000000605007388 */ /* 0x0007e20000000800 */
[----:B------:R-:W-:Y:S05]  /*6be0*/  BRA `(.L_x_40) ;  /* 0x0000000000887947 */ /* 0x000fea0003800000 */
.L_x_39:
[----:B------:R-:W3:Y:S01]  /*6bf0*/  S2UR UR5, SR_CgaCtaId ;  /* 0x00000000000579c3 */ /* 0x000ee20000008800 */
[----:B------:R-:W-:Y:S01]  /*6c00*/  UMOV UR4, 0x400 ;  /* 0x0000040000047882 */ /* 0x000fe20000000000 */
[----:B-1----:R-:W-:Y:S01]  /*6c10*/  HADD2.F32 R5, -RZ, R8.H0_H0 ;  /* 0x20000008ff057230 */ /* 0x002fe20000004100 */
[----:B------:R-:W-:Y:S01]  /*6c20*/  MOV R4, UR4 ;  /* 0x0000000400047c02 */ /* 0x000fe20008000f00 */
[----:B------:R-:W-:Y:S01]  /*6c30*/  HADD2.F32 R25, -RZ, R10.H1_H1 ;  /* 0x3000000aff197230 */ /* 0x000fe20000004100 */
[----:B---3--:R-:W-:-:S04]  /*6c40*/  MOV R3, UR5 ;  /* 0x0000000500037c02 */ /* 0x008fc80008000f00 */
[----:B------:R-:W-:-:S05]  /*6c50*/  LEA R6, R3, R4, 0x18 ;  /* 0x0000000403067211 */ /* 0x000fca00078ec0ff */
[----:B------:R-:W1:Y:S04]  /*6c60*/  LDS R24, [R6+0x2140] ;  /* 0x0021400006187984 */ /* 0x000e680000000800 */
[----:B------:R-:W3:Y:S01]  /*6c70*/  LDS R7, [R6+0x2148] ;  /* 0x0021480006077984 */ /* 0x000ee20000000800 */
[--C-:B-1----:R-:W-:Y:S02]  /*6c80*/  HADD2.F32 R26, -RZ, R24.reuse.H0_H0 ;  /* 0x20000018ff1a7230 */ /* 0x102fe40000004100 */
[----:B------:R-:W-:-:S03]  /*6c90*/  HADD2.F32 R24, -RZ, R24.H1_H1 ;  /* 0x30000018ff187230 */ /* 0x000fc60000004100 */
[----:B------:R-:W-:Y:S01]  /*6ca0*/  FFMA R5, R5, R26, RZ ;  /* 0x0000001a05057223 */ /* 0x000fe200000000ff */
[----:B------:R-:W-:-:S05]  /*6cb0*/  HADD2.F32 R26, -RZ, R8.H1_H1 ;  /* 0x30000008ff1a7230 */ /* 0x000fca0000004100 */
[----:B------:R-:W-:Y:S01]  /*6cc0*/  FFMA R5, R26, R24, R5 ;  /* 0x000000181a057223 */ /* 0x000fe20000000005 */
[----:B------:R-:W-:Y:S02]  /*6cd0*/  HADD2.F32 R26, -RZ, R9.H0_H0 ;  /* 0x20000009ff1a7230 */ /* 0x000fe40000004100 */
[----:B--2---:R-:W-:-:S05]  /*6ce0*/  HADD2.F32 R24, -RZ, R35.H0_H0 ;  /* 0x20000023ff187230 */ /* 0x004fca0000004100 */
[----:B------:R-:W-:Y:S01]  /*6cf0*/  FFMA R5, R26, R24, R5 ;  /* 0x000000181a057223 */ /* 0x000fe20000000005 */
[----:B------:R-:W-:Y:S02]  /*6d00*/  HADD2.F32 R26, -RZ, R9.H1_H1 ;  /* 0x30000009ff1a7230 */ /* 0x000fe40000004100 */
[----:B------:R-:W-:-:S05]  /*6d10*/  HADD2.F32 R24, -RZ, R35.H1_H1 ;  /* 0x30000023ff187230 */ /* 0x000fca0000004100 */
[----:B------:R-:W-:Y:S01]  /*6d20*/  FFMA R5, R26, R24, R5 ;  /* 0x000000181a057223 */ /* 0x000fe20000000005 */
[----:B------:R-:W-:Y:S02]  /*6d30*/  HADD2.F32 R26, -RZ, R10.H0_H0 ;  /* 0x2000000aff1a7230 */ /* 0x000fe40000004100 */
[--C-:B---3--:R-:W-:Y:S02]  /*6d40*/  HADD2.F32 R24, -RZ, R7.reuse.H0_H0 ;  /* 0x20000007ff187230 */ /* 0x108fe40000004100 */
[----:B------:R-:W-:-:S03]  /*6d50*/  HADD2.F32 R7, -RZ, R7.H1_H1 ;  /* 0x30000007ff077230 */ /* 0x000fc60000004100 */
[----:B------:R-:W-:Y:S01]  /*6d60*/  FFMA R24, R26, R24, R5 ;  /* 0x000000181a187223 */ /* 0x000fe20000000005 */
[----:B------:R-:W-:Y:S01]  /*6d70*/  HADD2.F32 R26, -RZ, R11.H0_H0 ;  /* 0x2000000bff1a7230 */ /* 0x000fe20000004100 */
[----:B------:R-:W1:Y:S02]  /*6d80*/  LDS R5, [R6+0x618c] ;  /* 0x00618c0006057984 */ /* 0x000e640000000800 */
[----:B------:R-:W-:Y:S01]  /*6d90*/  FFMA R7, R25, R7, R24 ;  /* 0x0000000719077223 */ /* 0x000fe20000000018 */
[----:B------:R-:W-:-:S05]  /*6da0*/  HADD2.F32 R24, -RZ, R34.H0_H0 ;  /* 0x20000022ff187230 */ /* 0x000fca0000004100 */
[----:B------:R-:W-:Y:S01]  /*6db0*/  FFMA R7, R26, R24, R7 ;  /* 0x000000181a077223 */ /* 0x000fe20000000007 */
[----:B------:R-:W-:Y:S02]  /*6dc0*/  HADD2.F32 R26, -RZ, R11.H1_H1 ;  /* 0x3000000bff1a7230 */ /* 0x000fe40000004100 */
[----:B------:R-:W-:-:S05]  /*6dd0*/  HADD2.F32 R24, -RZ, R34.H1_H1 ;  /* 0x30000022ff187230 */ /* 0x000fca0000004100 */
[----:B------:R-:W-:-:S04]  /*6de0*/  FFMA R24, R26, R24, R7 ;  /* 0x000000181a187223 */ /* 0x000fc80000000007 */
[----:B-1----:R-:W-:-:S05]  /*6df0*/  FADD R5, R24, R5 ;  /* 0x0000000518057221 */ /* 0x002fca0000000000 */
[----:B------:R1:W-:Y:S02]  /*6e00*/  STS [R6+0x618c], R5 ;  /* 0x00618c0506007388 */ /* 0x0003e40000000800 */
.L_x_40:
[----:B------:R-:W-:Y:S05]  /*6e10*/  BSYNC.RECONVERGENT B1 ;  /* 0x0000000000017941 */ /* 0x000fea0003800200 */
.L_x_38:
[----:B------:R-:W-:Y:S04]  /*6e20*/  BSSY.RECONVERGENT B1, `(.L_x_41) ;  /* 0x0000043000017945 */ /* 0x000fe80003800200 */
[----:B------:R-:W-:Y:S05]  /*6e30*/  @!P0 BRA `(.L_x_42) ;  /* 0x00000000008c8947 */ /* 0x000fea0003800000 */
[----:B------:R-:W5:Y:S01]  /*6e40*/  LDC.64 R24, c[0x0][0x3b0] ;  /* 0x0000ec00ff187b82 */ /* 0x000f620000000a00 */
[----:B-1-3--:R-:W-:-:S05]  /*6e50*/  LEA R5, R37, R0, 0x7 ;  /* 0x0000000025057211 */ /* 0x00afca00078e38ff */
[----:B-----5:R-:W-:-:S06]  /*6e60*/  IMAD.WIDE.U32 R24, R5, 0x2, R24 ;  /* 0x0000000205187825 */ /* 0x020fcc00078e0018 */
[----:B------:R-:W3:Y:S01]  /*6e70*/  LDG.E.128 R24, desc[UR10][R24.64+0x10] ;  /* 0x0000100a18187981 */ /* 0x000ee2000c1e1d00 */
[----:B0-----:R-:W-:Y:S02]  /*6e80*/  HADD2.F32 R5, -RZ, R12.H0_H0 ;  /* 0x2000000cff057230 */ /* 0x001fe40000004100 */
[--C-:B---3--:R-:W-:Y:S02]  /*6e90*/  HADD2.F32 R6, -RZ, R24.reuse.H0_H0 ;  /* 0x20000018ff067230 */ /* 0x108fe40000004100 */
[----:B------:R-:W-:Y:S01]  /*6ea0*/  HADD2.F32 R7, -RZ, R24.H1_H1 ;  /* 0x30000018ff077230 */ /* 0x000fe20000004100 */
[----:B------:R-:W-:Y:S02]  /*6eb0*/  IADD3 R24, PT, PT, R4, 0x2190, RZ ;  /* 0x0000219004187810 */ /* 0x000fe40007ffe0ff */
[----:B------:R-:W-:Y:S01]  /*6ec0*/  FFMA R5, R5, R6, RZ ;  /* 0x0000000605057223 */ /* 0x000fe200000000ff */
[----:B------:R-:W-:Y:S01]  /*6ed0*/  HADD2.F32 R6, -RZ, R12.H1_H1 ;  /* 0x3000000cff067230 */ /* 0x000fe20000004100 */
[----:B------:R-:W-:-:S04]  /*6ee0*/  LEA R24, R3, R24, 0x18 ;  /* 0x0000001803187211 */ /* 0x000fc800078ec0ff */
[----:B------:R-:W-:Y:S01]  /*6ef0*/  FFMA R5, R6, R7, R5 ;  /* 0x0000000706057223 */ /* 0x000fe20000000005 */
[----:B------:R-:W-:Y:S02]  /*6f00*/  HADD2.F32 R6, -RZ, R13.H0_H0 ;  /* 0x2000000dff067230 */ /* 0x000fe40000004100 */
[----:B------:R-:W-:-:S05]  /*6f10*/  HADD2.F32 R7, -RZ, R25.H0_H0 ;  /* 0x20000019ff077230 */ /* 0x000fca0000004100 */
[----:B------:R-:W-:Y:S01]  /*6f20*/  FFMA R5, R6, R7, R5 ;  /* 0x0000000706057223 */ /* 0x000fe20000000005 */
[----:B------:R-:W-:Y:S02]  /*6f30*/  HADD2.F32 R7, -RZ, R25.H1_H1 ;  /* 0x30000019ff077230 */ /* 0x000fe40000004100 */
[----:B------:R-:W-:-:S05]  /*6f40*/  HADD2.F32 R6, -RZ, R13.H1_H1 ;  /* 0x3000000dff067230 */ /* 0x000fca0000004100 */
[----:B------:R-:W-:Y:S01]  /*6f50*/  FFMA R5, R6, R7, R5 ;  /* 0x0000000706057223 */ /* 0x000fe20000000005 */
[----:B------:R-:W-:Y:S02]  /*6f60*/  HADD2.F32 R6, -RZ, R14.H0_H0 ;  /* 0x2000000eff067230 */ /* 0x000fe40000004100 */
[--C-:B------:R-:W-:Y:S02]  /*6f70*/  HADD2.F32 R7, -RZ, R26.reuse.H0_H0 ;  /* 0x2000001aff077230 */ /* 0x100fe40000004100 */
[----:B------:R-:W-:-:S03]  /*6f80*/  HADD2.F32 R26, -RZ, R26.H1_H1 ;  /* 0x3000001aff1a7230 */ /* 0x000fc60000004100 */
[----:B------:R-:W-:Y:S01]  /*6f90*/  FFMA R5, R6, R7, R5 ;  /* 0x0000000706057223 */ /* 0x000fe20000000005 */
[----:B------:R-:W-:Y:S02]  /*6fa0*/  HADD2.F32 R6, -RZ, R14.H1_H1 ;  /* 0x3000000eff067230 */ /* 0x000fe40000004100 */
[----:B------:R-:W-:-:S03]  /*6fb0*/  HADD2.F32 R7, -RZ, R15.H0_H0 ;  /* 0x2000000fff077230 */ /* 0x000fc60000004100 */
[----:B------:R-:W-:Y:S01]  /*6fc0*/  FFMA R6, R6, R26, R5 ;  /* 0x0000001a06067223 */ /* 0x000fe20000000005 */
[----:B------:R-:W-:Y:S01]  /*6fd0*/  LEA R5, R37, R24, 0x2 ;  /* 0x0000001825057211 */ /* 0x000fe200078e10ff */
[--C-:B------:R-:W-:Y:S02]  /*6fe0*/  HADD2.F32 R24, -RZ, R27.reuse.H0_H0 ;  /* 0x2000001bff187230 */ /* 0x100fe40000004100 */
[----:B------:R-:W-:Y:S02]  /*6ff0*/  HADD2.F32 R27, -RZ, R27.H1_H1 ;  /* 0x3000001bff1b7230 */ /* 0x000fe40000004100 */
[----:B------:R-:W0:Y:S01]  /*7000*/  LDS R25, [R5] ;  /* 0x0000000005197984 */ /* 0x000e220000000800 */
[----:B------:R-:W-:Y:S01]  /*7010*/  FFMA R6, R7, R24, R6 ;  /* 0x0000001807067223 */ /* 0x000fe20000000006 */
[----:B------:R-:W-:-:S05]  /*7020*/  HADD2.F32 R7, -RZ, R15.H1_H1 ;  /* 0x3000000fff077230 */ /* 0x000fca0000004100 */
[----:B------:R-:W-:-:S04]  /*7030*/  FFMA R6, R7, R27, R6 ;  /* 0x0000001b07067223 */ /* 0x000fc80000000006 */
[----:B0-----:R-:W-:-:S05]  /*7040*/  FADD R6, R6, R25 ;  /* 0x0000001906067221 */ /* 0x001fca0000000000 */
[----:B------:R1:W-:Y:S01]  /*7050*/  STS [R5], R6 ;  /* 0x0000000605007388 */ /* 0x0003e20000000800 */
[----:B------:R-:W-:Y:S05]  /*7060*/  BRA `(.L_x_43) ;  /* 0x0000000000787947 */ /* 0x000fea0003800000 */
.L_x_42:
[----:B-1-3--:R-:W-:Y:S01]  /*7070*/  LEA R6, R3, R4, 0x18 ;  /* 0x0000000403067211 */ /* 0x00afe200078ec0ff */
[----:B0-----:R-:W-:Y:S02]  /*7080*/  HADD2.F32 R5, -RZ, R12.H0_H0 ;  /* 0x2000000cff057230 */ /* 0x001fe40000004100 */
[----:B------:R-:W-:Y:S02]  /*7090*/  HADD2.F32 R25, -RZ, R14.H1_H1 ;  /* 0x3000000eff197230 */ /* 0x000fe40000004100 */
[----:B------:R-:W0:Y:S04]  /*70a0*/  LDS R24, [R6+0x2150] ;  /* 0x0021500006187984 */ /* 0x000e280000000800 */
[----:B------:R-:W1:Y:S01]  /*70b0*/  LDS R7, [R6+0x2158] ;  /* 0x0021580006077984 */ /* 0x000e620000000800 */
[----:B0-----:R-:W-:-:S02]  /*70c0*/  HADD2.F32 R26, -RZ, R24.H0_H0 ;  /* 0x20000018ff1a7230 */ /* 0x001fc40000004100 */
[----:B------:R-:W-:-:S03]  /*70d0*/  HADD2.F32 R24, -RZ, R24.H1_H1 ;  /* 0x30000018ff187230 */ /* 0x000fc60000004100 */
[----:B------:R-:W-:Y:S01]  /*70e0*/  FFMA R5, R5, R26, RZ ;  /* 0x0000001a05057223 */ /* 0x000fe200000000ff */
[----:B------:R-:W-:-:S05]  /*70f0*/  HADD2.F32 R26, -RZ, R12.H1_H1 ;  /* 0x3000000cff1a7230 */ /* 0x000fca0000004100 */
[----:B------:R-:W-:Y:S01]  /*7100*/  FFMA R5, R26, R24, R5 ;  /* 0x000000181a057223 */ /* 0x000fe20000000005 */
[----:B------:R-:W-:Y:S02]  /*7110*/  HADD2.F32 R26, -RZ, R13.H0_H0 ;  /* 0x2000000dff1a7230 */ /* 0x000fe40000004100 */
[----:B----4-:R-:W-:-:S05]  /*7120*/  HADD2.F32 R24, -RZ, R33.H0_H0 ;  /* 0x20000021ff187230 */ /* 0x010fca0000004100 */
[----:B------:R-:W-:Y:S01]  /*7130*/  FFMA R5, R26, R24, R5 ;  /* 0x000000181a057223 */ /* 0x000fe20000000005 */
[----:B------:R-:W-:Y:S02]  /*7140*/  HADD2.F32 R26, -RZ, R13.H1_H1 ;  /* 0x3000000dff1a7230 */ /* 0x000fe40000004100 */
[----:B------:R-:W-:-:S05]  /*7150*/  HADD2.F32 R24, -RZ, R33.H1_H1 ;  /* 0x30000021ff187230 */ /* 0x000fca0000004100 */
[----:B------:R-:W-:Y:S01]  /*7160*/  FFMA R5, R26, R24, R5 ;  /* 0x000000181a057223 */ /* 0x000fe20000000005 */
[----:B------:R-:W-:Y:S02]  /*7170*/  HADD2.F32 R26, -RZ, R14.H0_H0 ;  /* 0x2000000eff1a7230 */ /* 0x000fe40000004100 */
[--C-:B-1----:R-:W-:Y:S02]  /*7180*/  HADD2.F32 R24, -RZ, R7.reuse.H0_H0 ;  /* 0x20000007ff187230 */ /* 0x102fe40000004100 */
[----:B------:R-:W-:-:S03]  /*7190*/  HADD2.F32 R7, -RZ, R7.H1_H1 ;  /* 0x30000007ff077230 */ /* 0x000fc60000004100 */
[----:B------:R-:W-:Y:S01]  /*71a0*/  FFMA R24, R26, R24, R5 ;  /* 0x000000181a187223 */ /* 0x000fe20000000005 */
[----:B------:R-:W-:Y:S01]  /*71b0*/  HADD2.F32 R26, -RZ, R15.H0_H0 ;  /* 0x2000000fff1a7230 */ /* 0x000fe20000004100 */
[----:B------:R-:W0:Y:S02]  /*71c0*/  LDS R5, [R6+0x618c] ;  /* 0x00618c0006057984 */ /* 0x000e240000000800 */
[----:B------:R-:W-:Y:S01]  /*71d0*/  FFMA R7, R25, R7, R24 ;  /* 0x0000000719077223 */ /* 0x000fe20000000018 */
[----:B--2---:R-:W-:-:S05]  /*71e0*/  HADD2.F32 R24, -RZ, R32.H0_H0 ;  /* 0x20000020ff187230 */ /* 0x004fca0000004100 */
[----:B------:R-:W-:Y:S01]  /*71f0*/  FFMA R7, R26, R24, R7 ;  /* 0x000000181a077223 */ /* 0x000fe20000000007 */
[----:B------:R-:W-:Y:S02]  /*7200*/  HADD2.F32 R26, -RZ, R15.H1_H1 ;  /* 0x3000000fff1a7230 */ /* 0x000fe40000004100 */
[----:B------:R-:W-:-:S05]  /*7210*/  HADD2.F32 R24, -RZ, R32.H1_H1 ;  /* 0x30000020ff187230 */ /* 0x000fca0000004100 */
[----:B------:R-:W-:-:S04]  /*7220*/  FFMA R24, R26, R24, R7 ;  /* 0x000000181a187223 */ /* 0x000fc80000000007 */
[----:B0-----:R-:W-:-:S05]  /*7230*/  FADD R5, R24, R5 ;  /* 0x0000000518057221 */ /* 0x001fca0000000000 */
[----:B------:R0:W-:Y:S02]  /*7240*/  STS [R6+0x618c], R5 ;  /* 0x00618c0506007388 */ /* 0x0001e40000000800 */
.L_x_43:
[----:B------:R-:W-:Y:S05]  /*7250*/  BSYNC.RECONVERGENT B1 ;  /* 0x0000000000017941 */ /* 0x000fea0003800200 */
.L_x_41:
[----:B------:R-:W-:Y:S04]  /*7260*/  BSSY.RECONVERGENT B1, `(.L_x_44) ;  /* 0x0000043000017945 */ /* 0x000fe80003800200 */
[----:B------:R-:W-:Y:S05]  /*7270*/  @!P0 BRA `(.L_x_45) ;  /* 0x00000000008c8947 */ /* 0x000fea0003800000 */
[----:B------:R-:W3:Y:S01]  /*7280*/  LDC.64 R24, c[0x0][0x3b0] ;  /* 0x0000ec00ff187b82 */ /* 0x000ee20000000a00 */
[----:B01----:R-:W-:-:S05]  /*7290*/  LEA R5, R37, R0, 0x7 ;  /* 0x0000000025057211 */ /* 0x003fca00078e38ff */
[----:B---3--:R-:W-:-:S06]  /*72a0*/  IMAD.WIDE.U32 R24, R5, 0x2, R24 ;  /* 0x0000000205187825 */ /* 0x008fcc00078e0018 */
[----:B------:R-:W3:Y:S01]  /*72b0*/  LDG.E.128 R24, desc[UR10][R24.64+0x20] ;  /* 0x0000200a18187981 */ /* 0x000ee2000c1e1d00 */
[----:B------:R-:W-:Y:S02]  /*72c0*/  HADD2.F32 R5, -RZ, R16.H0_H0 ;  /* 0x20000010ff057230 */ /* 0x000fe40000004100 */
        /* <DEDUP_REMOVED lines=30> */
.L_x_45:
[----:B01----:R-:W-:Y:S01]  /*74b0*/  LEA R6, R3, R4, 0x18 ;  /* 0x0000000403067211 */ /* 0x003fe200078ec0ff */
[----:B------:R-:W-:Y:S02]  /*74c0*/  HADD2.F32 R5, -RZ, R16.H0_H0 ;  /* 0x20000010ff057230 */ /* 0x000fe40000004100 */
        /* <DEDUP_REMOVED lines=21> */
[----:B------:R-:W-:-:S05]  /*7620*/  HADD2.F32 R24, -RZ, R30.H0_H0 ;  /* 0x2000001eff187230 */ /* 0x000fca0000004100 */
[----:B------:R-:W-:Y:S01]  /*7630*/  FFMA R7, R26, R24, R7 ;  /* 0x000000181a077223 */ /* 0x000fe20000000007 */
[----:B------:R-:W-:Y:S02]  /*7640*/  HADD2.F32 R26, -RZ, R19.H1_H1 ;  /* 0x30000013ff1a7230 */ /* 0x000fe40000004100 */
[----:B------:R-:W-:-:S05]  /*7650*/  HADD2.F32 R24, -RZ, R30.H1_H1 ;  /* 0x3000001eff187230 */ /* 0x000fca0000004100 */
[----:B------:R-:W-:-:S04]  /*7660*/  FFMA R24, R26, R24, R7 ;  /* 0x000000181a187223 */ /* 0x000fc80000000007 */
[----:B0-----:R-:W-:-:S05]  /*7670*/  FADD R5, R24, R5 ;  /* 0x0000000518057221 */ /* 0x001fca0000000000 */
[----:B------:R0:W-:Y:S02]  /*7680*/  STS [R6+0x618c], R5 ;  /* 0x00618c0506007388 */ /* 0x0001e40000000800 */
.L_x_46:
[----:B------:R-:W-:Y:S05]  /*7690*/  BSYNC.RECONVERGENT B1 ;  /* 0x0000000000017941 */ /* 0x000fea0003800200 */
.L_x_44:
        /* <DEDUP_REMOVED lines=37> */
.L_x_48:
        /* <DEDUP_REMOVED lines=30> */
.L_x_49:
[----:B------:R-:W-:Y:S05]  /*7ad0*/  BSYNC.RECONVERGENT B1 ;  /* 0x0000000000017941 */ /* 0x000fea0003800200 */
.L_x_47:
[----:B------:R-:W-:-:S04]  /*7ae0*/  UIMAD UR4, UR13, UR14, URZ ;  /* 0x0000000e0d0472a4 */ /* 0x000fc8000f8e02ff */
[----:B------:R-:W-:-:S06]  /*7af0*/  UIMAD UR4, UR4, UR15, URZ ;  /* 0x0000000f040472a4 */ /* 0x000fcc000f8e02ff */
[----:B------:R-:W-:-:S04]  /*7b00*/  IADD3 R37, PT, PT, R37, UR4, RZ ;  /* 0x0000000425257c10 */ /* 0x000fc8000fffe0ff */
[----:B------:R-:W-:-:S13]  /*7b10*/  ISETP.GE.AND P0, PT, R37, 0x1000, PT ;  /* 0x000010002500780c */ /* 0x000fda0003f06270 */
[----:B------:R-:W-:Y:S05]  /*7b20*/  @!P0 BRA `(.L_x_50) ;  /* 0xffffffec00888947 */ /* 0x000fea000383ffff */
.L_x_37:
[----:B------:R-:W-:Y:S05]  /*7b30*/  BSYNC.RECONVERGENT B0 ;  /* 0x0000000000007941 */ /* 0x000fea0003800200 */
.L_x_36:
[----:B------:R-:W-:-:S05]  /*7b40*/  CS2R.32 R0, SR_CgaSize ;  /* 0x0000000000007805 */ /* 0x000fca0000008a00 */
[----:B------:R-:W-:-:S06]  /*7b50*/  IMAD R0, R0, -0xa0, RZ ;  /* 0xffffff6000007824 */ /* 0x000fcc00078e02ff */
[----:B------:R-:W3:Y:S01]  /*7b60*/  LDC R0, c[0x0][R0+0x2cc] ;  /* 0x0000b30000007b82 */ /* 0x000ee20000000800 */
[----:B------:R-:W-:-:S00]  /*7b70*/  MEMBAR.ALL.CTA ;  /* 0x0000000000007992 */ /* 0x000fc00000008000 */
[----:B------:R-:W-:Y:S06]  /*7b80*/  MEMBAR.ALL.GPU ;  /* 0x0000000000007992 */ /* 0x000fec000000a000 */
[----:B------:R-:W-:-:S00]  /*7b90*/  ERRBAR ;  /* 0x00000000000079ab */ /* 0x000fc00000000000 */
[----:B------:R-:W-:Y:S08]  /*7ba0*/  CGAERRBAR ;  /* 0x00000000000075ab */ /* 0x000ff00000000000 */
[----:B------:R-:W-:Y:S06]  /*7bb0*/  UCGABAR_ARV ;  /* 0x00000000000079c7 */ /* 0x000fec0008000000 */
[----:B------:R-:W-:Y:S01]  /*7bc0*/  UCGABAR_WAIT ;  /* 0x0000000000007dc7 */ /* 0x000fe20008000000 */
[----:B------:R-:W-:Y:S01]  /*7bd0*/  CCTL.IVALL ;  /* 0x00000000ff00798f */ /* 0x000fe20002000000 */
[----:B---3--:R-:W-:-:S04]  /*7be0*/  IADD3 R17, PT, PT, R0, -0x1, RZ ;  /* 0xffffffff00117810 */ /* 0x008fc80007ffe0ff */
[----:B------:R-:W-:-:S13]  /*7bf0*/  ISETP.GE.U32.AND P0, PT, R17, 0x2, PT ;  /* 0x000000021100780c */ /* 0x000fda0003f06070 */
[----:B------:R-:W-:Y:S05]  /*7c00*/  @!P0 EXIT ;  /* 0x000000000000894d */ /* 0x000fea0003800000 */
[----:B------:R-:W-:Y:S01]  /*7c10*/  UIMAD UR4, UR13, UR14, URZ ;  /* 0x0000000e0d0472a4 */ /* 0x000fe2000f8e02ff */
[----:B------:R-:W-:-:S03]  /*7c20*/  IADD3 R4, PT, PT, R4, 0x2190, RZ ;  /* 0x0000219004047810 */ /* 0x000fc60007ffe0ff */
[----:B------:R-:W-:Y:S02]  /*7c30*/  UIMAD UR5, UR4, UR15, URZ ;  /* 0x0000000f040572a4 */ /* 0x000fe4000f8e02ff */
[----:B------:R-:W-:-:S04]  /*7c40*/  UIMAD UR4, UR14, UR15, URZ ;  /* 0x0000000f0e0472a4 */ /* 0x000fc8000f8e02ff */
[----:B01----:R-:W-:Y:S01]  /*7c50*/  IADD3 R5, PT, PT, R2, UR5, RZ ;  /* 0x0000000502057c10 */ /* 0x003fe2000fffe0ff */
[----:B------:R-:W-:Y:S01]  /*7c60*/  UIMAD UR4, UR4, UR13, URZ ;  /* 0x0000000d040472a4 */ /* 0x000fe2000f8e02ff */
[----:B------:R-:W-:Y:S01]  /*7c70*/  IADD3 R11, PT, PT, RZ, -UR5, RZ ;  /* 0x80000005ff0b7c10 */ /* 0x000fe2000fffe0ff */
[----:B------:R-:W0:Y:S01]  /*7c80*/  I2F.U32.RP R9, UR5 ;  /* 0x0000000500097d06 */ /* 0x000e220008209000 */
[C---:B------:R-:W-:Y:S02]  /*7c90*/  ISETP.GE.U32.AND P0, PT, R5.reuse, 0x1000, PT ;  /* 0x000010000500780c */ /* 0x040fe40003f06070 */
[----:B------:R-:W-:Y:S02]  /*7ca0*/  VIMNMX.U32 R8, PT, PT, R5, 0x1000, !PT ;  /* 0x0000100005087848 */ /* 0x000fe40007fe0000 */
[----:B------:R-:W-:Y:S02]  /*7cb0*/  SEL R10, RZ, 0x1, P0 ;  /* 0x00000001ff0a7807 */ /* 0x000fe40000000000 */
[----:B------:R-:W-:-:S02]  /*7cc0*/  ISETP.NE.U32.AND P2, PT, RZ, UR5, PT ;  /* 0x00000005ff007c0c */ /* 0x000fc4000bf45070 */
[----:B------:R-:W-:Y:S01]  /*7cd0*/  IADD3 R8, PT, PT, R8, -R5, -R10 ;  /* 0x8000000508087210 */ /* 0x000fe20007ffe80a */
[----:B0-----:R-:W0:Y:S02]  /*7ce0*/  MUFU.RCP R9, R9 ;  /* 0x0000000900097308 */ /* 0x001e240000001000 */
[----:B0-----:R-:W-:Y:S02]  /*7cf0*/  IADD3 R6, PT, PT, R9, 0xffffffe, RZ ;  /* 0x0ffffffe09067810 */ /* 0x001fe40007ffe0ff */
[----:B------:R-:W-:-:S04]  /*7d00*/  LEA R9, R3, R4, 0x18 ;  /* 0x0000000403097211 */ /* 0x000fc800078ec0ff */
[----:B------:R0:W1:Y:S01]  /*7d10*/  F2I.FTZ.U32.TRUNC.NTZ R7, R6 ;  /* 0x0000000600077305 */ /* 0x000062000021f000 */
[----:B------:R-:W-:-:S04]  /*7d20*/  IADD3 R4, PT, PT, R5, UR5, RZ ;  /* 0x0000000505047c10 */ /* 0x000fc8000fffe0ff */
[----:B------:R-:W-:Y:S01]  /*7d30*/  IADD3 R18, PT, PT, R4, UR5, RZ ;  /* 0x0000000504127c10 */ /* 0x000fe2000fffe0ff */
[----:B0-----:R-:W-:Y:S02]  /*7d40*/  HFMA2 R6, -RZ, RZ, 0, 0 ;  /* 0x00000000ff067431 */ /* 0x001fe400000001ff */
[----:B-1----:R-:W-:-:S04]  /*7d50*/  IMAD R11, R11, R7, RZ ;  /* 0x000000070b0b7224 */ /* 0x002fc800078e02ff */
[----:B------:R-:W-:-:S06]  /*7d60*/  IMAD.HI.U32 R11, R7, R11, R6 ;  /* 0x0000000b070b7227 */ /* 0x000fcc00078e0006 */
[----:B------:R-:W-:-:S05]  /*7d70*/  IMAD.HI.U32 R11, R11, R8, RZ ;  /* 0x000000080b0b7227 */ /* 0x000fca00078e00ff */
[----:B------:R-:W-:-:S05]  /*7d80*/  IADD3 R7, PT, PT, RZ, -R11, RZ ;  /* 0x8000000bff077210 */ /* 0x000fca0007ffe0ff */
[----:B------:R-:W-:Y:S01]  /*7d90*/  IMAD R8, R7, UR5, R8 ;  /* 0x0000000507087c24 */ /* 0x000fe2000f8e0208 */
[----:B------:R-:W-:-:S04]  /*7da0*/  MOV R7, UR5 ;  /* 0x0000000500077c02 */ /* 0x000fc80008000f00 */
[----:B------:R-:W-:-:S13]  /*7db0*/  ISETP.GE.U32.AND P0, PT, R8, UR5, PT ;  /* 0x0000000508007c0c */ /* 0x000fda000bf06070 */
[----:B------:R-:W-:Y:S02]  /*7dc0*/  @P0 IADD3 R8, PT, PT, R8, -UR5, RZ ;  /* 0x8000000508080c10 */ /* 0x000fe4000fffe0ff */
[----:B------:R-:W-:Y:S02]  /*7dd0*/  @P0 IADD3 R11, PT, PT, R11, 0x1, RZ ;  /* 0x000000010b0b0810 */ /* 0x000fe40007ffe0ff */
[----:B------:R-:W-:Y:S02]  /*7de0*/  ISETP.GE.U32.AND P1, PT, R8, UR5, PT ;  /* 0x0000000508007c0c */ /* 0x000fe4000bf26070 */
[----:B------:R-:W-:-:S04]  /*7df0*/  LEA R8, R2, R9, 0x2 ;  /* 0x0000000902087211 */ /* 0x000fc800078e10ff */
[----:B------:R-:W-:-:S07]  /*7e00*/  LEA R6, R7, R8, 0x2 ;  /* 0x0000000807067211 */ /* 0x000fce00078e10ff */
[----:B------:R-:W-:Y:S02]  /*7e10*/  @P1 IADD3 R11, PT, PT, R11, 0x1, RZ ;  /* 0x000000010b0b1810 */ /* 0x000fe40007ffe0ff */
[----:B------:R-:W-:Y:S01]  /*7e20*/  @!P2 LOP3.LUT R11, RZ, UR5, RZ, 0x33, !PT ;  /* 0x00000005ff0bac12 */ /* 0x000fe2000f8e33ff */
[----:B------:R-:W-:-:S03]  /*7e30*/  UMOV UR5, 0x1 ;  /* 0x0000000100057882 */ /* 0x000fc60000000000 */
[----:B------:R-:W-:Y:S02]  /*7e40*/  IADD3 R10, PT, PT, R10, R11, RZ ;  /* 0x0000000b0a0a7210 */ /* 0x000fe40007ffe0ff */
[----:B------:R-:W-:Y:S02]  /*7e50*/  LEA R11, R7, R6, 0x2 ;  /* 0x00000006070b7211 */ /* 0x000fe400078e10ff */
[----:B------:R-:W-:-:S07]  /*7e60*/  LOP3.LUT R19, R10, 0x3, RZ, 0xc0, !PT ;  /* 0x000000030a137812 */ /* 0x000fce00078ec0ff */
.L_x_60:
[----:B------:R-:W-:Y:S01]  /*7e70*/  ISETP.NE.AND P0, PT, R2, RZ, PT ;  /* 0x000000ff0200720c */ /* 0x000fe20003f05270 */
[----:B------:R-:W-:Y:S01]  /*7e80*/  BSSY.RECONVERGENT B0, `(.L_x_51) ;  /* 0x0000039000007945 */ /* 0x000fe20003800200 */
[----:B------:R-:W-:-:S11]  /*7e90*/  MOV R12, 0x1 ;  /* 0x00000001000c7802 */ /* 0x000fd60000000f00 */
[----:B0-----:R-:W0:Y:S01]  /*7ea0*/  @!P0 S2R R3, SR_CgaCtaId ;  /* 0x0000000000038919 */ /* 0x001e220000008800 */
[----:B-1----:R-:W-:Y:S02]  /*7eb0*/  @!P0 MOV R14, 0x400 ;  /* 0x00000400000e8802 */ /* 0x002fe40000000f00 */
[----:B------:R-:W-:-:S04]  /*7ec0*/  @!P0 IADD3 R12, PT, PT, -R12, 0x100000, RZ ;  /* 0x001000000c0c8810 */ /* 0x000fc80007ffe1ff */
[C---:B---3--:R-:W-:Y:S02]  /*7ed0*/  @!P0 SHF.L.U32 R13, R12.reuse, 0xb, RZ ;  /* 0x0000000b0c0d8819 */ /* 0x048fe400000006ff */
[----:B------:R-:W-:Y:S02]  /*7ee0*/  @!P0 SHF.L.U32 R12, R12, 0x1, RZ ;  /* 0x000000010c0c8819 */ /* 0x000fe400000006ff */
[----:B------:R-:W-:-:S04]  /*7ef0*/  @!P0 IADD3 R14, PT, PT, R14, 0x2180, RZ ;  /* 0x000021800e0e8810 */ /* 0x000fc80007ffe0ff */
[----:B0-----:R-:W-:Y:S02]  /*7f00*/  @!P0 LEA R15, R3, R14, 0x18 ;  /* 0x0000000e030f8211 */ /* 0x001fe400078ec0ff */
[----:B------:R-:W-:-:S03]  /*7f10*/  @!P0 MOV R14, 0x4000 ;  /* 0x00004000000e8802 */ /* 0x000fc60000000f00 */
[----:B------:R0:W-:Y:S04]  /*7f20*/  @!P0 STS.64 [R15+URZ], R12 ;  /* 0x0000000c0f008988 */ /* 0x0001e80008000aff */
[----:B------:R-:W1:Y:S02]  /*7f30*/  FENCE.VIEW.ASYNC.S ;  /* 0x00000000000073c6 */ /* 0x000e640000000000 */
[----:B-1----:R-:W1:Y:S02]  /*7f40*/  SYNCS.CCTL.IVALL ;  /* 0x00000000000079b1 */ /* 0x002e640000000000 */
[----:B-1----:R0:W-:Y:S01]  /*7f50*/  @!P0 SYNCS.ARRIVE.TRANS64 RZ, [R15+URZ], R14 ;  /* 0x0000000e0fff89a7 */ /* 0x0021e200080000ff */
[----:B------:R-:W-:-:S00]  /*7f60*/  MEMBAR.ALL.CTA ;  /* 0x0000000000007992 */ /* 0x000fc00000008000 */
[----:B------:R-:W-:Y:S06]  /*7f70*/  MEMBAR.ALL.GPU ;  /* 0x0000000000007992 */ /* 0x000fec000000a000 */
[----:B------:R-:W-:-:S00]  /*7f80*/  ERRBAR ;  /* 0x00000000000079ab */ /* 0x000fc00000000000 */
[----:B------:R-:W-:Y:S08]  /*7f90*/  CGAERRBAR ;  /* 0x00000000000075ab */ /* 0x000ff00000000000 */
[----:B------:R-:W-:Y:S06]  /*7fa0*/  UCGABAR_ARV ;  /* 0x00000000000079c7 */ /* 0x000fec0008000000 */
[----:B------:R-:W-:Y:S01]  /*7fb0*/  UCGABAR_WAIT ;  /* 0x0000000000007dc7 */ /* 0x000fe20008000000 */
[----:B------:R-:W-:Y:S01]  /*7fc0*/  CCTL.IVALL ;  /* 0x00000000ff00798f */ /* 0x000fe20002000000 */
[----:B------:R-:W-:Y:S05]  /*7fd0*/  @P0 BRA `(.L_x_52) ;  /* 0x00000000008c0947 */ /* 0x000fea0003800000 */
[----:B0-----:R-:W0:Y:S01]  /*7fe0*/  I2F.U32.RP R14, R0 ;  /* 0x00000000000e7306 */ /* 0x001e220000209000 */
[----:B------:R-:W-:Y:S01]  /*7ff0*/  IADD3 R3, PT, PT, R3, UR5, RZ ;  /* 0x0000000503037c10 */ /* 0x000fe2000fffe0ff */
[----:B------:R-:W-:Y:S01]  /*8000*/  UMOV UR6, 0x400 ;  /* 0x0000040000067882 */ /* 0x000fe20000000000 */
[----:B------:R-:W-:-:S05]  /*8010*/  ISETP.NE.U32.AND P1, PT, R0, RZ, PT ;  /* 0x000000ff0000720c */ /* 0x000fca0003f25070 */
[----:B0-----:R-:W0:Y:S02]  /*8020*/  MUFU.RCP R14, R14 ;  /* 0x0000000e000e7308 */ /* 0x001e240000001000 */
[----:B0-----:R-:W-:Y:S02]  /*8030*/  IADD3 R12, PT, PT, R14, 0xffffffe, RZ ;  /* 0x0ffffffe0e0c7810 */ /* 0x001fe40007ffe0ff */
[----:B------:R-:W0:Y:S04]  /*8040*/  S2R R14, SR_CgaCtaId ;  /* 0x00000000000e7919 */ /* 0x000e280000008800 */
[----:B------:R1:W3:Y:S02]  /*8050*/  F2I.FTZ.U32.TRUNC.NTZ R13, R12 ;  /* 0x0000000c000d7305 */ /* 0x0002e4000021f000 */
[----:B-1----:R-:W-:Y:S01]  /*8060*/  HFMA2 R12, -RZ, RZ, 0, 0 ;  /* 0x00000000ff0c7431 */ /* 0x002fe200000001ff */
[----:B---3--:R-:W-:-:S05]  /*8070*/  IADD3 R15, PT, PT, RZ, -R13, RZ ;  /* 0x8000000dff0f7210 */ /* 0x008fca0007ffe0ff */
[----:B------:R-:W-:-:S04]  /*8080*/  IMAD R15, R15, R0, RZ ;  /* 0x000000000f0f7224 */ /* 0x000fc800078e02ff */
[----:B------:R-:W-:Y:S01]  /*8090*/  IMAD.HI.U32 R16, R13, R15, R12 ;  /* 0x0000000f0d107227 */ /* 0x000fe200078e000c */
[----:B------:R-:W-:Y:S02]  /*80a0*/  MOV R13, 0x400 ;  /* 0x00000400000d7802 */ /* 0x000fe40000000f00 */
[----:B------:R-:W-:Y:S02]  /*80b0*/  IADD3 R12, PT, PT, R9, 0x8000, RZ ;  /* 0x00008000090c7810 */ /* 0x000fe40007ffe0ff */
[----:B------:R-:W-:Y:S01]  /*80c0*/  IADD3 R13, PT, PT, R13, 0x2180, RZ ;  /* 0x000021800d0d7810 */ /* 0x000fe20007ffe0ff */
[----:B------:R-:W-:-:S03]  /*80d0*/  IMAD.HI.U32 R16, R16, R3, RZ ;  /* 0x0000000310107227 */ /* 0x000fc600078e00ff */
[----:B0-----:R-:W-:Y:S02]  /*80e0*/  LEA R14, R14, R13, 0x18 ;  /* 0x0000000d0e0e7211 */ /* 0x001fe400078ec0ff */
[----:B------:R-:W-:-:S05]  /*80f0*/  IADD3 R16, PT, PT, RZ, -R16, RZ ;  /* 0x80000010ff107210 */ /* 0x000fca0007ffe0ff */
[----:B------:R-:W-:-:S05]  /*8100*/  IMAD R3, R0, R16, R3 ;  /* 0x0000001000037224 */ /* 0x000fca00078e0203 */
[----:B------:R-:W-:-:S13]  /*8110*/  ISETP.GE.U32.AND P0, PT, R3, R0, PT ;  /* 0x000000000300720c */ /* 0x000fda0003f06070 */
[----:B------:R-:W-:-:S04]  /*8120*/  @P0 IADD3 R3, PT, PT, R3, -R0, RZ ;  /* 0x8000000003030210 */ /* 0x000fc80007ffe0ff */
[----:B------:R-:W-:-:S13]  /*8130*/  ISETP.GE.U32.AND P0, PT, R3, R0, PT ;  /* 0x000000000300720c */ /* 0x000fda0003f06070 */
[-C--:B------:R-:W-:Y:S02]  /*8140*/  @P0 IADD3 R3, PT, PT, R3, -R0.reuse, RZ ;  /* 0x8000000003030210 */ /* 0x080fe40007ffe0ff */
[----:B------:R-:W-:Y:S02]  /*8150*/  @!P1 LOP3.LUT R3, RZ, R0, RZ, 0x33, !PT ;  /* 0x00000000ff039212 */ /* 0x000fe400078e33ff */
[----:B------:R-:W-:Y:S02]  /*8160*/  PLOP3.LUT P0, PT, PT, PT, PT, 0x80, 0x8 ;  /* 0x000000000008781c */ /* 0x000fe40003f0f070 */
[C---:B------:R-:W-:Y:S02]  /*8170*/  PRMT R12, R3.reuse, 0x654, R12 ;  /* 0x00000654030c7816 */ /* 0x040fe4000000000c */
[----:B------:R-:W-:-:S09]  /*8180*/  PRMT R3, R3, 0x654, R14 ;  /* 0x0000065403037816 */ /* 0x000fd2000000000e */
.L_x_53:
[----:B------:R-:W-:-:S13]  /*8190*/  @P0 ELECT P1, URZ, PT ;  /* 0x0000000000ff082f */ /* 0x000fda0003820000 */
[----:B------:R-:W-:Y:S02]  /*81a0*/  @P1 R2UR.BROADCAST UR7, R9 ;  /* 0x00000000090712ca */ /* 0x000fe400008e0000 */
[----:B------:R-:W-:Y:S02]  /*81b0*/  @P1 R2UR.BROADCAST UR9, R3 ;  /* 0x00000000030912ca */ /* 0x000fe400008e0000 */
[----:B------:R-:W-:Y:S02]  /*81c0*/  @P1 R2UR.BROADCAST UR8, R12 ;  /* 0x000000000c0812ca */ /* 0x000fe400008e0000 */
[----:B------:R-:W-:Y:S02]  /*81d0*/  @P1 PLOP3.LUT P0, PT, P1, PT, PT, 0x8, 0x80 ;  /* 0x000000000080181c */ /* 0x000fe40000f0e170 */
[----:B------:R-:W-:-:S09]  /*81e0*/  PLOP3.LUT P1, PT, PT, PT, PT, 0x8, 0x80 ;  /* 0x000000000080781c */ /* 0x000fd20003f2e170 */
[----:B------:R1:W-:Y:S02]  /*81f0*/  UBLKCP.S.S [UR8], [UR7], UR6 ;  /* 0x00000008070073ba */ /* 0x0003e40008000606 */
[----:B-1----:R-:W-:Y:S05]  /*8200*/  @P0 BRA.U.ANY `(.L_x_53) ;  /* 0xfffffffd00e00947 */ /* 0x002fea000393ffff */
.L_x_52:
[----:B------:R-:W-:Y:S05]  /*8210*/  BSYNC.RECONVERGENT B0 ;  /* 0x0000000000007941 */ /* 0x000fea0003800200 */
.L_x_51:
[----:B------:R-:W1:Y:S01]  /*8220*/  S2UR UR6, SR_CgaCtaId ;  /* 0x00000000000679c3 */ /* 0x000e620000008800 */
[----:B------:R-:W-:Y:S02]  /*8230*/  MOV R3, 0x400 ;  /* 0x0000040000037802 */ /* 0x000fe40000000f00 */
[----:B0-----:R-:W-:Y:S02]  /*8240*/  SHF.L.U32 R12, RZ, 0x1f, RZ ;  /* 0x0000001fff0c7819 */ /* 0x001fe400000006ff */
[----:B------:R-:W-:Y:S02]  /*8250*/  IADD3 R14, PT, PT, R3, 0x2180, RZ ;  /* 0x00002180030e7810 */ /* 0x000fe40007ffe0ff */
[----:B------:R-:W-:Y:S02]  /*8260*/  ISETP.GT.U32.AND P1, PT, R2, 0xfff, PT ;  /* 0x00000fff0200780c */ /* 0x000fe40003f24070 */
[----:B-1----:R-:W-:-:S04]  /*8270*/  MOV R3, UR6 ;  /* 0x0000000600037c02 */ /* 0x002fc80008000f00 */
[----:B------:R-:W-:-:S04]  /*8280*/  LEA R13, R3, R14, 0x18 ;  /* 0x0000000e030d7211 */ /* 0x000fc800078ec0ff */
[----:B------:R-:W0:Y:S02]  /*8290*/  SYNCS.PHASECHK.TRANS64.TRYWAIT P0, [R13+URZ], R12 ;  /* 0x0000000c0d0075a7 */ /* 0x000e2400080011ff */
[----:B0-----:R-:W-:Y:S05]  /*82a0*/  @!P0 BRA `(.L_x_54) ;  /* 0x0000000000e88947 */ /* 0x001fea0003800000 */
.L_x_61:
[----:B------:R-:W-:Y:S04]  /*82b0*/  BSSY.RECONVERGENT B0, `(.L_x_55) ;  /* 0x0000034000007945 */ /* 0x000fe80003800200 */
[----:B------:R-:W-:Y:S05]  /*82c0*/  @P1 BRA `(.L_x_56) ;  /* 0x0000000000c81947 */ /* 0x000fea0003800000 */
[----:B------:R-:W-:Y:S01]  /*82d0*/  ISETP.NE.AND P0, PT, R19, 0x3, PT ;  /* 0x000000031300780c */ /* 0x000fe20003f05270 */
[----:B------:R-:W-:Y:S01]  /*82e0*/  BSSY.RECONVERGENT B1, `(.L_x_57) ;  /* 0x0000016000017945 */ /* 0x000fe20003800200 */
[----:B------:R-:W-:Y:S02]  /*82f0*/  ISETP.GE.U32.AND P1, PT, R10, 0x3, PT ;  /* 0x000000030a00780c */ /* 0x000fe40003f26070 */
[----:B------:R-:W-:-:S09]  /*8300*/  MOV R12, R2 ;  /* 0x00000002000c7202 */ /* 0x000fd20000000f00 */
[----:B------:R-:W-:Y:S05]  /*8310*/  @!P0 BRA `(.L_x_58) ;  /* 0x0000000000488947 */ /* 0x000fea0003800000 */
[----:B------:R-:W-:Y:S01]  /*8320*/  LDS R12, [R8+0x8000] ;  /* 0x00800000080c7984 */ /* 0x000fe20000000800 */
[----:B------:R-:W-:-:S03]  /*8330*/  ISETP.NE.AND P0, PT, R19, RZ, PT ;  /* 0x000000ff1300720c */ /* 0x000fc60003f05270 */
[----:B------:R-:W0:Y:S02]  /*8340*/  LDS R13, [R8] ;  /* 0x00000000080d7984 */ /* 0x000e240000000800 */
[----:B0-----:R-:W-:Y:S01]  /*8350*/  FADD R13, R12, R13 ;  /* 0x0000000d0c0d7221 */ /* 0x001fe20000000000 */
[----:B------:R-:W-:-:S04]  /*8360*/  MOV R12, R5 ;  /* 0x00000005000c7202 */ /* 0x000fc80000000f00 */
[----:B------:R0:W-:Y:S03]  /*8370*/  STS [R8], R13 ;  /* 0x0000000d08007388 */ /* 0x0001e60000000800 */
[----:B------:R-:W-:Y:S05]  /*8380*/  @!P0 BRA `(.L_x_58) ;  /* 0x00000000002c8947 */ /* 0x000fea0003800000 */
[----:B------:R-:W-:Y:S01]  /*8390*/  LDS R12, [R6+0x8000] ;  /* 0x00800000060c7984 */ /* 0x000fe20000000800 */
[----:B------:R-:W-:-:S03]  /*83a0*/  ISETP.NE.AND P0, PT, R19, 0x1, PT ;  /* 0x000000011300780c */ /* 0x000fc60003f05270 */
[----:B0-----:R-:W0:Y:S02]  /*83b0*/  LDS R13, [R6] ;  /* 0x00000000060d7984 */ /* 0x001e240000000800 */
[----:B0-----:R-:W-:-:S05]  /*83c0*/  FADD R13, R12, R13 ;  /* 0x0000000d0c0d7221 */ /* 0x001fca0000000000 */
[----:B------:R-:W-:Y:S04]  /*83d0*/  STS [R6], R13 ;  /* 0x0000000d06007388 */ /* 0x000fe80000000800 */
[----:B------:R-:W-:Y:S04]  /*83e0*/  @P0 LDS R12, [R11+0x8000] ;  /* 0x008000000b0c0984 */ /* 0x000fe80000000800 */
[----:B------:R-:W0:Y:S02]  /*83f0*/  @P0 LDS R15, [R11] ;  /* 0x000000000b0f0984 */ /* 0x000e240000000800 */
[----:B0-----:R-:W-:Y:S01]  /*8400*/  @P0 FADD R14, R12, R15 ;  /* 0x0000000f0c0e0221 */ /* 0x001fe20000000000 */
[----:B------:R-:W-:-:S02]  /*8410*/  MOV R12, R4 ;  /* 0x00000004000c7202 */ /* 0x000fc40000000f00 */
[----:B------:R-:W-:Y:S02]  /*8420*/  @P0 MOV R12, R18 ;  /* 0x00000012000c0202 */ /* 0x000fe40000000f00 */
[----:B------:R1:W-:Y:S05]  /*8430*/  @P0 STS [R11], R14 ;  /* 0x0000000e0b000388 */ /* 0x0003ea0000000800 */
.L_x_58:
[----:B------:R-:W-:Y:S05]  /*8440*/  BSYNC.RECONVERGENT B1 ;  /* 0x0000000000017941 */ /* 0x000fea0003800200 */
.L_x_57:
[----:B------:R-:W-:Y:S05]  /*8450*/  @!P1 BRA `(.L_x_56) ;  /* 0x0000000000649947 */ /* 0x000fea0003800000 */
[----:B-1----:R-:W-:-:S07]  /*8460*/  LEA R14, R12, R9, 0x2 ;  /* 0x000000090c0e7211 */ /* 0x002fce00078e10ff */
.L_x_59:
[----:B0--3--:R-:W-:Y:S01]  /*8470*/  LDS R13, [R14+0x8000] ;  /* 0x008000000e0d7984 */ /* 0x009fe20000000800 */
[C---:B------:R-:W-:Y:S02]  /*8480*/  LEA R15, R7.reuse, R14, 0x2 ;  /* 0x0000000e070f7211 */ /* 0x040fe400078e10ff */
[----:B------:R-:W-:Y:S01]  /*8490*/  MOV R23, UR4 ;  /* 0x0000000400177c02 */ /* 0x000fe20008000f00 */
[----:B------:R-:W0:Y:S01]  /*84a0*/  LDS R16, [R14] ;  /* 0x000000000e107984 */ /* 0x000e220000000800 */
[----:B------:R-:W-:Y:S02]  /*84b0*/  LEA R12, R7, R12, 0x2 ;  /* 0x0000000c070c7211 */ /* 0x000fe400078e10ff */
[----:B------:R-:W-:Y:S02]  /*84c0*/  LEA R20, R23, R14, 0x3 ;  /* 0x0000000e17147211 */ /* 0x000fe400078e18ff */
[----:B------:R-:W-:Y:S01]  /*84d0*/  ISETP.GE.U32.AND P0, PT, R12, 0x1000, PT ;  /* 0x000010000c00780c */ /* 0x000fe20003f06070 */
[----:B0-----:R-:W-:-:S05]  /*84e0*/  FADD R13, R13, R16 ;  /* 0x000000100d0d7221 */ /* 0x001fca0000000000 */
[----:B------:R-:W-:Y:S04]  /*84f0*/  STS [R14], R13 ;  /* 0x0000000d0e007388 */ /* 0x000fe80000000800 */
[----:B------:R-:W-:Y:S04]  /*8500*/  LDS R16, [R15+0x8000] ;  /* 0x008000000f107984 */ /* 0x000fe80000000800 */
[----:B------:R-:W0:Y:S02]  /*8510*/  LDS R21, [R15] ;  /* 0x000000000f157984 */ /* 0x000e240000000800 */
[----:B0-----:R-:W-:-:S05]  /*8520*/  FADD R16, R16, R21 ;  /* 0x0000001510107221 */ /* 0x001fca0000000000 */
[----:B------:R-:W-:Y:S04]  /*8530*/  STS [R15], R16 ;  /* 0x000000100f007388 */ /* 0x000fe80000000800 */
[----:B------:R-:W-:Y:S04]  /*8540*/  LDS R21, [R20+0x8000] ;  /* 0x0080000014157984 */ /* 0x000fe80000000800 */
[----:B------:R-:W0:Y:S02]  /*8550*/  LDS R22, [R20] ;  /* 0x0000000014167984 */ /* 0x000e240000000800 */
[----:B0-----:R-:W-:Y:S01]  /*8560*/  FADD R21, R21, R22 ;  /* 0x0000001615157221 */ /* 0x001fe20000000000 */
[C---:B------:R-:W-:Y:S01]  /*8570*/  IMAD R22, R23.reuse, 0xc, R14 ;  /* 0x0000000c17167824 */ /* 0x040fe200078e020e */
[----:B------:R-:W-:-:S03]  /*8580*/  LEA R14, R23, R14, 0x4 ;  /* 0x0000000e170e7211 */ /* 0x000fc600078e20ff */
[----:B------:R-:W-:Y:S04]  /*8590*/  STS [R20], R21 ;  /* 0x0000001514007388 */ /* 0x000fe80000000800 */
[----:B------:R-:W-:Y:S04]  /*85a0*/  LDS R13, [R22+0x8000] ;  /* 0x00800000160d7984 */ /* 0x000fe80000000800 */
[----:B------:R-:W0:Y:S02]  /*85b0*/  LDS R24, [R22] ;  /* 0x0000000016187984 */ /* 0x000e240000000800 */
[----:B0-----:R-:W-:-:S05]  /*85c0*/  FADD R13, R13, R24 ;  /* 0x000000180d0d7221 */ /* 0x001fca0000000000 */
[----:B------:R3:W-:Y:S01]  /*85d0*/  STS [R22], R13 ;  /* 0x0000000d16007388 */ /* 0x0007e20000000800 */
[----:B------:R-:W-:Y:S05]  /*85e0*/  @!P0 BRA `(.L_x_59) ;  /* 0xfffffffc00a08947 */ /* 0x000fea000383ffff */
.L_x_56:
[----:B------:R-:W-:Y:S05]  /*85f0*/  BSYNC.RECONVERGENT B0 ;  /* 0x0000000000007941 */ /* 0x000fea0003800200 */
.L_x_55:
[----:B------:R-:W-:Y:S01]  /*8600*/  UIADD3 UR5, UPT, UPT, UR5, 0x1, URZ ;  /* 0x0000000105057890 */ /* 0x000fe2000fffe0ff */
[----:B------:R-:W-:Y:S05]  /*8610*/  BAR.SYNC.DEFER_BLOCKING 0x0 ;  /* 0x0000000000007b1d */ /* 0x000fea0000010000 */
[----:B------:R-:W-:-:S13]  /*8620*/  ISETP.NE.AND P0, PT, R17, UR5, PT ;  /* 0x0000000511007c0c */ /* 0x000fda000bf05270 */
[----:B------:R-:W-:Y:S05]  /*8630*/  @P0 BRA `(.L_x_60) ;  /* 0xfffffff8000c0947 */ /* 0x000fea000383ffff */
[----:B------:R-:W-:Y:S05]  /*8640*/  EXIT ;  /* 0x000000000000794d */ /* 0x000fea0003800000 */
.L_x_54:
[----:B------:R-:W0:Y:S02]  /*8650*/  SYNCS.PHASECHK.TRANS64.TRYWAIT P0, [R13+URZ], R12 ;  /* 0x0000000c0d0075a7 */ /* 0x000e2400080011ff */
[----:B0-----:R-:W-:Y:S05]  /*8660*/  @!P0 BRA `(.L_x_54) ;  /* 0xfffffffc00f88947 */ /* 0x001fea000383ffff */
[----:B------:R-:W-:Y:S05]  /*8670*/  BRA `(.L_x_61) ;  /* 0xfffffffc000c7947 */ /* 0x000fea000383ffff */
.L_x_62:
[----:B------:R-:W-:-:S00]  /*8680*/  BRA `(.L_x_62) ;  /* 0xfffffffc00fc7947 */ /* 0x000fc0000383ffff */
[----:B------:R-:W-:-:S00]  /*8690*/  NOP ;  /* 0x0000000000007918 */ /* 0x000fc00000000000 */
        /* <DEDUP_REMOVED lines=14> */
.L_x_63:


//--------------------- .nv.shared._Z6decodeP6__halfS0_S0_S0_S0_S0_S0_S0_ --------------------------
	.section	.nv.shared._Z6decodeP6__halfS0_S0_S0_S0_S0_S0_S0_,"aw",@nobits
	.sectionflags	@""
	.align	16
.nv.shared._Z6decodeP6__halfS0_S0_S0_S0_S0_S0_S0_:
	.zero		9616


//--------------------- .nv.shared.reserved.0     --------------------------
	.section	.nv.shared.reserved.0,"aw",@nobits
	.weak		__nv_reservedSMEM_offset_0_alias
	.size		__nv_reservedSMEM_offset_0_alias, 0, 64
	.other		__nv_reservedSMEM_offset_0_alias,@"STO_CUDA_RESERVED_SHARED STV_DEFAULT"
__nv_reservedSMEM_offset_0_alias:
	.zero		0
	.zero		64


//--------------------- .nv.constant0._Z6decodeP6__halfS0_S0_S0_S0_S0_S0_S0_ --------------------------
	.section	.nv.constant0._Z6decodeP6__halfS0_S0_S0_S0_S0_S0_S0_,"a",@progbits
	.sectionflags	@""
	.align	4
.nv.constant0._Z6decodeP6__halfS0_S0_S0_S0_S0_S0_S0_:
	.zero		960


//--------------------- SYMBOLS --------------------------

	.type		.nv.reservedSmem.offset0,@object
	.size		.nv.reservedSmem.offset0,0x4
	.type		.nv.reservedSmem.cap,@object
	.size		.nv.reservedSmem.cap,0x4
